//
// Generated by NVIDIA NVVM Compiler
//
// Compiler Build ID: CL-36424714
// Cuda compilation tools, release 13.0, V13.0.88
// Based on NVVM 20.0.0
//

.version 9.0
.target sm_100
.address_size 64

	// .globl	_Z7forwardP13NeuralNetworkPfS1_P6__halfS1_S3_
// _ZZ7forwardP13NeuralNetworkPfS1_P6__halfS1_S3_E3sum has been demoted

.visible .entry _Z7forwardP13NeuralNetworkPfS1_P6__halfS1_S3_(
	.param .u64 .ptr .align 1 _Z7forwardP13NeuralNetworkPfS1_P6__halfS1_S3__param_0,
	.param .u64 .ptr .align 1 _Z7forwardP13NeuralNetworkPfS1_P6__halfS1_S3__param_1,
	.param .u64 .ptr .align 1 _Z7forwardP13NeuralNetworkPfS1_P6__halfS1_S3__param_2,
	.param .u64 .ptr .align 1 _Z7forwardP13NeuralNetworkPfS1_P6__halfS1_S3__param_3,
	.param .u64 .ptr .align 1 _Z7forwardP13NeuralNetworkPfS1_P6__halfS1_S3__param_4,
	.param .u64 .ptr .align 1 _Z7forwardP13NeuralNetworkPfS1_P6__halfS1_S3__param_5
)
{
	.reg .pred 	%p<10>;
	.reg .b32 	%r<107>;
	.reg .b32 	%f<116>;
	.reg .b64 	%rd<77>;
	// demoted variable
	.shared .align 4 .f32 _ZZ7forwardP13NeuralNetworkPfS1_P6__halfS1_S3_E3sum;
	ld.param.u64 	%rd19, [_Z7forwardP13NeuralNetworkPfS1_P6__halfS1_S3__param_0];
	ld.param.u64 	%rd20, [_Z7forwardP13NeuralNetworkPfS1_P6__halfS1_S3__param_2];
	ld.param.u64 	%rd18, [_Z7forwardP13NeuralNetworkPfS1_P6__halfS1_S3__param_5];
	cvta.to.global.u64 	%rd1, %rd20;
	cvta.to.global.u64 	%rd2, %rd19;
	mov.u32 	%r1, %ctaid.x;
	mov.u32 	%r2, %tid.x;
	setp.gt.u32 	%p1, %r2, 127;
	@%p1 bra 	$L__BB0_14;
	ld.global.u64 	%rd21, [%rd2+16];
	cvta.to.global.u64 	%rd22, %rd21;
	mul.wide.u32 	%rd23, %r2, 4;
	add.s64 	%rd24, %rd22, %rd23;
	ld.global.f32 	%f114, [%rd24];
	shl.b32 	%r3, %r1, 7;
	add.s32 	%r4, %r3, %r2;
	mul.wide.u32 	%rd25, %r4, 4;
	add.s64 	%rd3, %rd1, %rd25;
	st.global.f32 	[%rd3], %f114;
	mov.u32 	%r15, %ntid.x;
	mad.lo.s32 	%r16, %r1, %r15, %r2;
	shr.u32 	%r5, %r16, 5;
	mov.u32 	%r17, %ctaid.y;
	mov.u32 	%r18, %ntid.y;
	mov.u32 	%r19, %tid.y;
	mad.lo.s32 	%r20, %r17, %r18, %r19;
	setp.gt.u32 	%p2, %r16, 63;
	setp.gt.u32 	%p3, %r20, 7;
	or.pred  	%p4, %p2, %p3;
	@%p4 bra 	$L__BB0_6;
	mul.lo.s32 	%r104, %r5, 12544;
	mul.wide.u32 	%rd26, %r20, 32;
	cvta.to.global.u64 	%rd27, %rd18;
	add.s64 	%rd74, %rd27, %rd26;
	mov.b32 	%r105, 0;
	mov.f32 	%f106, 0f00000000;
	mov.f32 	%f107, %f106;
	mov.f32 	%f108, %f106;
	mov.f32 	%f109, %f106;
	mov.f32 	%f110, %f106;
	mov.f32 	%f111, %f106;
	mov.f32 	%f112, %f106;
	mov.f32 	%f113, %f106;
$L__BB0_3:
	ld.param.u64 	%rd72, [_Z7forwardP13NeuralNetworkPfS1_P6__halfS1_S3__param_3];
	cvta.to.global.u64 	%rd28, %rd72;
	mul.wide.u32 	%rd29, %r104, 2;
	add.s64 	%rd6, %rd28, %rd29;
	mov.b32 	%r22, 784;
	wmma.load.a.sync.aligned.row.m16n16k16.global.f16 	{%r23, %r24, %r25, %r26, %r27, %r28, %r29, %r30}, [%rd6], %r22;
	mov.b32 	%r31, 128;
	wmma.load.b.sync.aligned.row.m16n16k16.global.f16 	{%r32, %r33, %r34, %r35, %r36, %r37, %r38, %r39}, [%rd74], %r31;
	wmma.mma.sync.aligned.row.row.m16n16k16.f32.f32 {%f10, %f11, %f12, %f13, %f14, %f15, %f16, %f17}, {%r23, %r24, %r25, %r26, %r27, %r28, %r29, %r30}, {%r32, %r33, %r34, %r35, %r36, %r37, %r38, %r39}, {%f113, %f112, %f111, %f110, %f109, %f108, %f107, %f106};
	setp.gt.u32 	%p5, %r105, 767;
	@%p5 bra 	$L__BB0_5;
	add.s64 	%rd32, %rd6, 32;
	mov.b32 	%r48, 784;
	wmma.load.a.sync.aligned.row.m16n16k16.global.f16 	{%r49, %r50, %r51, %r52, %r53, %r54, %r55, %r56}, [%rd32], %r48;
	add.s64 	%rd33, %rd74, 4096;
	mov.b32 	%r57, 128;
	wmma.load.b.sync.aligned.row.m16n16k16.global.f16 	{%r58, %r59, %r60, %r61, %r62, %r63, %r64, %r65}, [%rd33], %r57;
	wmma.mma.sync.aligned.row.row.m16n16k16.f32.f32 {%f32, %f33, %f34, %f35, %f36, %f37, %f38, %f39}, {%r49, %r50, %r51, %r52, %r53, %r54, %r55, %r56}, {%r58, %r59, %r60, %r61, %r62, %r63, %r64, %r65}, {%f10, %f11, %f12, %f13, %f14, %f15, %f16, %f17};
	add.s64 	%rd34, %rd6, 64;
	wmma.load.a.sync.aligned.row.m16n16k16.global.f16 	{%r66, %r67, %r68, %r69, %r70, %r71, %r72, %r73}, [%rd34], %r48;
	add.s64 	%rd35, %rd74, 8192;
	wmma.load.b.sync.aligned.row.m16n16k16.global.f16 	{%r74, %r75, %r76, %r77, %r78, %r79, %r80, %r81}, [%rd35], %r57;
	wmma.mma.sync.aligned.row.row.m16n16k16.f32.f32 {%f40, %f41, %f42, %f43, %f44, %f45, %f46, %f47}, {%r66, %r67, %r68, %r69, %r70, %r71, %r72, %r73}, {%r74, %r75, %r76, %r77, %r78, %r79, %r80, %r81}, {%f32, %f33, %f34, %f35, %f36, %f37, %f38, %f39};
	add.s64 	%rd36, %rd6, 96;
	wmma.load.a.sync.aligned.row.m16n16k16.global.f16 	{%r82, %r83, %r84, %r85, %r86, %r87, %r88, %r89}, [%rd36], %r48;
	add.s64 	%rd37, %rd74, 12288;
	wmma.load.b.sync.aligned.row.m16n16k16.global.f16 	{%r90, %r91, %r92, %r93, %r94, %r95, %r96, %r97}, [%rd37], %r57;
	wmma.mma.sync.aligned.row.row.m16n16k16.f32.f32 {%f113, %f112, %f111, %f110, %f109, %f108, %f107, %f106}, {%r82, %r83, %r84, %r85, %r86, %r87, %r88, %r89}, {%r90, %r91, %r92, %r93, %r94, %r95, %r96, %r97}, {%f40, %f41, %f42, %f43, %f44, %f45, %f46, %f47};
	add.s32 	%r105, %r105, 64;
	add.s64 	%rd74, %rd74, 16384;
	add.s32 	%r104, %r104, 64;
	bra.uni 	$L__BB0_3;
$L__BB0_5:
	mov.u32 	%r40, %ntid.x;
	mov.u32 	%r41, %ctaid.x;
	mad.lo.s32 	%r42, %r41, %r40, %r2;
	shl.b32 	%r43, %r42, 6;
	and.b32  	%r44, %r43, -2048;
	shl.b32 	%r45, %r20, 4;
	add.s32 	%r46, %r44, %r45;
	mul.wide.u32 	%rd30, %r46, 4;
	add.s64 	%rd31, %rd1, %rd30;
	mov.b32 	%r47, 128;
	wmma.store.d.sync.aligned.row.m16n16k16.global.f32 	[%rd31], {%f10, %f11, %f12, %f13, %f14, %f15, %f16, %f17}, %r47;
	ld.global.f32 	%f114, [%rd3];
$L__BB0_6:
	setp.geu.f32 	%p6, %f114, 0f00000000;
	@%p6 bra 	$L__BB0_8;
	mov.b32 	%r98, 0;
	st.global.u32 	[%rd3], %r98;
$L__BB0_8:
	setp.gt.u32 	%p7, %r2, 9;
	@%p7 bra 	$L__BB0_14;
	ld.param.u64 	%rd73, [_Z7forwardP13NeuralNetworkPfS1_P6__halfS1_S3__param_4];
	ld.global.u64 	%rd38, [%rd2+24];
	cvta.to.global.u64 	%rd39, %rd38;
	mul.wide.u32 	%rd40, %r2, 4;
	add.s64 	%rd41, %rd39, %rd40;
	ld.global.f32 	%f115, [%rd41];
	mov.u32 	%r12, %ctaid.x;
	mad.lo.s32 	%r100, %r12, -118, %r4;
	cvta.to.global.u64 	%rd8, %rd73;
	mul.wide.u32 	%rd42, %r100, 4;
	add.s64 	%rd9, %rd8, %rd42;
	st.global.f32 	[%rd9], %f115;
	mul.wide.u32 	%rd43, %r2, 512;
	or.b64  	%rd76, %rd43, 16;
	mul.wide.u32 	%rd44, %r3, 4;
	add.s64 	%rd45, %rd44, %rd1;
	add.s64 	%rd75, %rd45, 16;
	mov.b32 	%r106, 0;
$L__BB0_10:
	ld.global.u64 	%rd46, [%rd2+8];
	cvta.to.global.u64 	%rd47, %rd46;
	add.s64 	%rd48, %rd47, %rd76;
	ld.global.f32 	%f48, [%rd48+-16];
	ld.global.f32 	%f49, [%rd75+-16];
	fma.rn.f32 	%f50, %f48, %f49, %f115;
	st.global.f32 	[%rd9], %f50;
	ld.global.u64 	%rd49, [%rd2+8];
	cvta.to.global.u64 	%rd50, %rd49;
	add.s64 	%rd51, %rd50, %rd76;
	ld.global.f32 	%f51, [%rd51+-12];
	ld.global.f32 	%f52, [%rd75+-12];
	fma.rn.f32 	%f53, %f51, %f52, %f50;
	st.global.f32 	[%rd9], %f53;
	ld.global.u64 	%rd52, [%rd2+8];
	cvta.to.global.u64 	%rd53, %rd52;
	add.s64 	%rd54, %rd53, %rd76;
	ld.global.f32 	%f54, [%rd54+-8];
	ld.global.f32 	%f55, [%rd75+-8];
	fma.rn.f32 	%f56, %f54, %f55, %f53;
	st.global.f32 	[%rd9], %f56;
	ld.global.u64 	%rd55, [%rd2+8];
	cvta.to.global.u64 	%rd56, %rd55;
	add.s64 	%rd57, %rd56, %rd76;
	ld.global.f32 	%f57, [%rd57+-4];
	ld.global.f32 	%f58, [%rd75+-4];
	fma.rn.f32 	%f59, %f57, %f58, %f56;
	st.global.f32 	[%rd9], %f59;
	ld.global.u64 	%rd58, [%rd2+8];
	cvta.to.global.u64 	%rd59, %rd58;
	add.s64 	%rd60, %rd59, %rd76;
	ld.global.f32 	%f60, [%rd60];
	ld.global.f32 	%f61, [%rd75];
	fma.rn.f32 	%f62, %f60, %f61, %f59;
	st.global.f32 	[%rd9], %f62;
	ld.global.u64 	%rd61, [%rd2+8];
	cvta.to.global.u64 	%rd62, %rd61;
	add.s64 	%rd63, %rd62, %rd76;
	ld.global.f32 	%f63, [%rd63+4];
	ld.global.f32 	%f64, [%rd75+4];
	fma.rn.f32 	%f65, %f63, %f64, %f62;
	st.global.f32 	[%rd9], %f65;
	ld.global.u64 	%rd64, [%rd2+8];
	cvta.to.global.u64 	%rd65, %rd64;
	add.s64 	%rd66, %rd65, %rd76;
	ld.global.f32 	%f66, [%rd66+8];
	ld.global.f32 	%f67, [%rd75+8];
	fma.rn.f32 	%f68, %f66, %f67, %f65;
	st.global.f32 	[%rd9], %f68;
	ld.global.u64 	%rd67, [%rd2+8];
	cvta.to.global.u64 	%rd68, %rd67;
	add.s64 	%rd69, %rd68, %rd76;
	ld.global.f32 	%f69, [%rd69+12];
	ld.global.f32 	%f70, [%rd75+12];
	fma.rn.f32 	%f115, %f69, %f70, %f68;
	st.global.f32 	[%rd9], %f115;
	add.s32 	%r106, %r106, 8;
	add.s64 	%rd76, %rd76, 32;
	add.s64 	%rd75, %rd75, 32;
	setp.ne.s32 	%p8, %r106, 128;
	@%p8 bra 	$L__BB0_10;
	fma.rn.f32 	%f71, %f115, 0f3BBB989D, 0f3F000000;
	cvt.sat.f32.f32 	%f72, %f71;
	mov.f32 	%f73, 0f4B400001;
	mov.f32 	%f74, 0f437C0000;
	fma.rm.f32 	%f75, %f72, %f74, %f73;
	add.f32 	%f76, %f75, 0fCB40007F;
	neg.f32 	%f77, %f76;
	fma.rn.f32 	%f78, %f115, 0f3FB8AA3B, %f77;
	fma.rn.f32 	%f79, %f115, 0f32A57060, %f78;
	mov.b32 	%r101, %f75;
	shl.b32 	%r102, %r101, 23;
	mov.b32 	%f80, %r102;
	ex2.approx.ftz.f32 	%f81, %f79;
	mul.f32 	%f82, %f81, %f80;
	st.global.f32 	[%rd9], %f82;
	setp.ne.s32 	%p9, %r2, 0;
	@%p9 bra 	$L__BB0_13;
	mul.lo.s32 	%r103, %r12, 10;
	mul.wide.u32 	%rd70, %r103, 4;
	add.s64 	%rd71, %rd8, %rd70;
	ld.global.f32 	%f83, [%rd71];
	add.f32 	%f84, %f83, 0f00000000;
	ld.global.f32 	%f85, [%rd71+4];
	add.f32 	%f86, %f85, %f84;
	ld.global.f32 	%f87, [%rd71+8];
	add.f32 	%f88, %f87, %f86;
	ld.global.f32 	%f89, [%rd71+12];
	add.f32 	%f90, %f89, %f88;
	ld.global.f32 	%f91, [%rd71+16];
	add.f32 	%f92, %f91, %f90;
	ld.global.f32 	%f93, [%rd71+20];
	add.f32 	%f94, %f93, %f92;
	ld.global.f32 	%f95, [%rd71+24];
	add.f32 	%f96, %f95, %f94;
	ld.global.f32 	%f97, [%rd71+28];
	add.f32 	%f98, %f97, %f96;
	ld.global.f32 	%f99, [%rd71+32];
	add.f32 	%f100, %f99, %f98;
	ld.global.f32 	%f101, [%rd71+36];
	add.f32 	%f102, %f101, %f100;
	st.shared.f32 	[_ZZ7forwardP13NeuralNetworkPfS1_P6__halfS1_S3_E3sum], %f102;
$L__BB0_13:
	bar.sync 	0;
	ld.global.f32 	%f103, [%rd9];
	ld.shared.f32 	%f104, [_ZZ7forwardP13NeuralNetworkPfS1_P6__halfS1_S3_E3sum];
	div.rn.f32 	%f105, %f103, %f104;
	st.global.f32 	[%rd9], %f105;
$L__BB0_14:
	ret;

}
	// .globl	_Z8backwardP13NeuralNetworkPfS1_S1_S1_S1_S1_S1_S1_S1_S1_
.visible .entry _Z8backwardP13NeuralNetworkPfS1_S1_S1_S1_S1_S1_S1_S1_S1_(
	.param .u64 .ptr .align 1 _Z8backwardP13NeuralNetworkPfS1_S1_S1_S1_S1_S1_S1_S1_S1__param_0,
	.param .u64 .ptr .align 1 _Z8backwardP13NeuralNetworkPfS1_S1_S1_S1_S1_S1_S1_S1_S1__param_1,
	.param .u64 .ptr .align 1 _Z8backwardP13NeuralNetworkPfS1_S1_S1_S1_S1_S1_S1_S1_S1__param_2,
	.param .u64 .ptr .align 1 _Z8backwardP13NeuralNetworkPfS1_S1_S1_S1_S1_S1_S1_S1_S1__param_3,
	.param .u64 .ptr .align 1 _Z8backwardP13NeuralNetworkPfS1_S1_S1_S1_S1_S1_S1_S1_S1__param_4,
	.param .u64 .ptr .align 1 _Z8backwardP13NeuralNetworkPfS1_S1_S1_S1_S1_S1_S1_S1_S1__param_5,
	.param .u64 .ptr .align 1 _Z8backwardP13NeuralNetworkPfS1_S1_S1_S1_S1_S1_S1_S1_S1__param_6,
	.param .u64 .ptr .align 1 _Z8backwardP13NeuralNetworkPfS1_S1_S1_S1_S1_S1_S1_S1_S1__param_7,
	.param .u64 .ptr .align 1 _Z8backwardP13NeuralNetworkPfS1_S1_S1_S1_S1_S1_S1_S1_S1__param_8,
	.param .u64 .ptr .align 1 _Z8backwardP13NeuralNetworkPfS1_S1_S1_S1_S1_S1_S1_S1_S1__param_9,
	.param .u64 .ptr .align 1 _Z8backwardP13NeuralNetworkPfS1_S1_S1_S1_S1_S1_S1_S1_S1__param_10
)
{
	.reg .pred 	%p<4>;
	.reg .b32 	%r<7>;
	.reg .b32 	%f<36>;
	.reg .b64 	%rd<26>;

	ld.param.u64 	%rd2, [_Z8backwardP13NeuralNetworkPfS1_S1_S1_S1_S1_S1_S1_S1_S1__param_0];
	ld.param.u64 	%rd3, [_Z8backwardP13NeuralNetworkPfS1_S1_S1_S1_S1_S1_S1_S1_S1__param_2];
	ld.param.u64 	%rd4, [_Z8backwardP13NeuralNetworkPfS1_S1_S1_S1_S1_S1_S1_S1_S1__param_3];
	ld.param.u64 	%rd5, [_Z8backwardP13NeuralNetworkPfS1_S1_S1_S1_S1_S1_S1_S1_S1__param_4];
	ld.param.u64 	%rd7, [_Z8backwardP13NeuralNetworkPfS1_S1_S1_S1_S1_S1_S1_S1_S1__param_9];
	ld.param.u64 	%rd6, [_Z8backwardP13NeuralNetworkPfS1_S1_S1_S1_S1_S1_S1_S1_S1__param_10];
	cvta.to.global.u64 	%rd1, %rd7;
	mov.u32 	%r1, %ctaid.x;
	mov.u32 	%r2, %tid.x;
	setp.gt.u32 	%p1, %r2, 9;
	@%p1 bra 	$L__BB1_2;
	cvta.to.global.u64 	%rd8, %rd4;
	cvta.to.global.u64 	%rd9, %rd5;
	mad.lo.s32 	%r3, %r1, 10, %r2;
	mul.wide.u32 	%rd10, %r3, 4;
	add.s64 	%rd11, %rd8, %rd10;
	ld.global.f32 	%f1, [%rd11];
	add.s64 	%rd12, %rd9, %rd10;
	ld.global.f32 	%f2, [%rd12];
	sub.f32 	%f3, %f1, %f2;
	add.s64 	%rd13, %rd1, %rd10;
	st.global.f32 	[%rd13], %f3;
$L__BB1_2:
	bar.sync 	0;
	setp.gt.u32 	%p2, %r2, 127;
	@%p2 bra 	$L__BB1_4;
	mul.lo.s32 	%r4, %r1, 10;
	cvta.to.global.u64 	%rd14, %rd2;
	ld.global.u64 	%rd15, [%rd14+8];
	cvta.to.global.u64 	%rd16, %rd15;
	mul.wide.u32 	%rd17, %r2, 4;
	add.s64 	%rd18, %rd16, %rd17;
	ld.global.f32 	%f4, [%rd18];
	mul.wide.u32 	%rd19, %r4, 4;
	add.s64 	%rd20, %rd1, %rd19;
	ld.global.f32 	%f5, [%rd20];
	fma.rn.f32 	%f6, %f4, %f5, 0f00000000;
	ld.global.f32 	%f7, [%rd18+512];
	ld.global.f32 	%f8, [%rd20+4];
	fma.rn.f32 	%f9, %f7, %f8, %f6;
	ld.global.f32 	%f10, [%rd18+1024];
	ld.global.f32 	%f11, [%rd20+8];
	fma.rn.f32 	%f12, %f10, %f11, %f9;
	ld.global.f32 	%f13, [%rd18+1536];
	ld.global.f32 	%f14, [%rd20+12];
	fma.rn.f32 	%f15, %f13, %f14, %f12;
	ld.global.f32 	%f16, [%rd18+2048];
	ld.global.f32 	%f17, [%rd20+16];
	fma.rn.f32 	%f18, %f16, %f17, %f15;
	ld.global.f32 	%f19, [%rd18+2560];
	ld.global.f32 	%f20, [%rd20+20];
	fma.rn.f32 	%f21, %f19, %f20, %f18;
	ld.global.f32 	%f22, [%rd18+3072];
	ld.global.f32 	%f23, [%rd20+24];
	fma.rn.f32 	%f24, %f22, %f23, %f21;
	ld.global.f32 	%f25, [%rd18+3584];
	ld.global.f32 	%f26, [%rd20+28];
	fma.rn.f32 	%f27, %f25, %f26, %f24;
	ld.global.f32 	%f28, [%rd18+4096];
	ld.global.f32 	%f29, [%rd20+32];
	fma.rn.f32 	%f30, %f28, %f29, %f27;
	ld.global.f32 	%f31, [%rd18+4608];
	ld.global.f32 	%f32, [%rd20+36];
	fma.rn.f32 	%f33, %f31, %f32, %f30;
	shl.b32 	%r5, %r1, 7;
	add.s32 	%r6, %r5, %r2;
	cvta.to.global.u64 	%rd21, %rd3;
	mul.wide.u32 	%rd22, %r6, 4;
	add.s64 	%rd23, %rd21, %rd22;
	ld.global.f32 	%f34, [%rd23];
	setp.gt.f32 	%p3, %f34, 0f00000000;
	selp.f32 	%f35, %f33, 0f00000000, %p3;
	cvta.to.global.u64 	%rd24, %rd6;
	add.s64 	%rd25, %rd24, %rd22;
	st.global.f32 	[%rd25], %f35;
$L__BB1_4:
	ret;

}
	// .globl	_Z14update_grads_1PfS_S_S_S_S_S_S_
.visible .entry _Z14update_grads_1PfS_S_S_S_S_S_S_(
	.param .u64 .ptr .align 1 _Z14update_grads_1PfS_S_S_S_S_S_S__param_0,
	.param .u64 .ptr .align 1 _Z14update_grads_1PfS_S_S_S_S_S_S__param_1,
	.param .u64 .ptr .align 1 _Z14update_grads_1PfS_S_S_S_S_S_S__param_2,
	.param .u64 .ptr .align 1 _Z14update_grads_1PfS_S_S_S_S_S_S__param_3,
	.param .u64 .ptr .align 1 _Z14update_grads_1PfS_S_S_S_S_S_S__param_4,
	.param .u64 .ptr .align 1 _Z14update_grads_1PfS_S_S_S_S_S_S__param_5,
	.param .u64 .ptr .align 1 _Z14update_grads_1PfS_S_S_S_S_S_S__param_6,
	.param .u64 .ptr .align 1 _Z14update_grads_1PfS_S_S_S_S_S_S__param_7
)
{
	.reg .pred 	%p<5>;
	.reg .b32 	%r<79>;
	.reg .b32 	%f<325>;
	.reg .b64 	%rd<159>;

	ld.param.u64 	%rd3, [_Z14update_grads_1PfS_S_S_S_S_S_S__param_0];
	ld.param.u64 	%rd4, [_Z14update_grads_1PfS_S_S_S_S_S_S__param_1];
	ld.param.u64 	%rd5, [_Z14update_grads_1PfS_S_S_S_S_S_S__param_2];
	ld.param.u64 	%rd6, [_Z14update_grads_1PfS_S_S_S_S_S_S__param_3];
	ld.param.u64 	%rd9, [_Z14update_grads_1PfS_S_S_S_S_S_S__param_4];
	ld.param.u64 	%rd10, [_Z14update_grads_1PfS_S_S_S_S_S_S__param_5];
	ld.param.u64 	%rd7, [_Z14update_grads_1PfS_S_S_S_S_S_S__param_6];
	ld.param.u64 	%rd8, [_Z14update_grads_1PfS_S_S_S_S_S_S__param_7];
	cvta.to.global.u64 	%rd1, %rd10;
	cvta.to.global.u64 	%rd2, %rd9;
	mov.u32 	%r2, %ctaid.x;
	mov.u32 	%r3, %ntid.x;
	mov.u32 	%r4, %tid.x;
	mad.lo.s32 	%r1, %r2, %r3, %r4;
	setp.gt.s32 	%p1, %r1, 1279;
	@%p1 bra 	$L__BB2_3;
	cvta.to.global.u64 	%rd11, %rd8;
	cvta.to.global.u64 	%rd12, %rd4;
	shr.s32 	%r5, %r1, 31;
	shr.u32 	%r6, %r5, 25;
	add.s32 	%r7, %r1, %r6;
	and.b32  	%r8, %r7, -128;
	sub.s32 	%r9, %r1, %r8;
	shr.s32 	%r10, %r7, 7;
	mul.wide.s32 	%rd13, %r1, 4;
	add.s64 	%rd14, %rd12, %rd13;
	ld.global.f32 	%f1, [%rd14];
	mul.wide.s32 	%rd15, %r10, 4;
	add.s64 	%rd16, %rd1, %rd15;
	ld.global.f32 	%f2, [%rd16];
	mul.wide.s32 	%rd17, %r9, 4;
	add.s64 	%rd18, %rd11, %rd17;
	ld.global.f32 	%f3, [%rd18];
	fma.rn.f32 	%f4, %f2, %f3, %f1;
	st.global.f32 	[%rd14], %f4;
	ld.global.f32 	%f5, [%rd16+40];
	add.s32 	%r11, %r9, 128;
	mul.wide.u32 	%rd19, %r11, 4;
	add.s64 	%rd20, %rd11, %rd19;
	ld.global.f32 	%f6, [%rd20];
	fma.rn.f32 	%f7, %f5, %f6, %f4;
	st.global.f32 	[%rd14], %f7;
	ld.global.f32 	%f8, [%rd16+80];
	add.s32 	%r12, %r9, 256;
	mul.wide.u32 	%rd21, %r12, 4;
	add.s64 	%rd22, %rd11, %rd21;
	ld.global.f32 	%f9, [%rd22];
	fma.rn.f32 	%f10, %f8, %f9, %f7;
	st.global.f32 	[%rd14], %f10;
	ld.global.f32 	%f11, [%rd16+120];
	add.s32 	%r13, %r9, 384;
	mul.wide.u32 	%rd23, %r13, 4;
	add.s64 	%rd24, %rd11, %rd23;
	ld.global.f32 	%f12, [%rd24];
	fma.rn.f32 	%f13, %f11, %f12, %f10;
	st.global.f32 	[%rd14], %f13;
	ld.global.f32 	%f14, [%rd16+160];
	add.s32 	%r14, %r9, 512;
	mul.wide.u32 	%rd25, %r14, 4;
	add.s64 	%rd26, %rd11, %rd25;
	ld.global.f32 	%f15, [%rd26];
	fma.rn.f32 	%f16, %f14, %f15, %f13;
	st.global.f32 	[%rd14], %f16;
	ld.global.f32 	%f17, [%rd16+200];
	add.s32 	%r15, %r9, 640;
	mul.wide.u32 	%rd27, %r15, 4;
	add.s64 	%rd28, %rd11, %rd27;
	ld.global.f32 	%f18, [%rd28];
	fma.rn.f32 	%f19, %f17, %f18, %f16;
	st.global.f32 	[%rd14], %f19;
	ld.global.f32 	%f20, [%rd16+240];
	add.s32 	%r16, %r9, 768;
	mul.wide.u32 	%rd29, %r16, 4;
	add.s64 	%rd30, %rd11, %rd29;
	ld.global.f32 	%f21, [%rd30];
	fma.rn.f32 	%f22, %f20, %f21, %f19;
	st.global.f32 	[%rd14], %f22;
	ld.global.f32 	%f23, [%rd16+280];
	add.s32 	%r17, %r9, 896;
	mul.wide.u32 	%rd31, %r17, 4;
	add.s64 	%rd32, %rd11, %rd31;
	ld.global.f32 	%f24, [%rd32];
	fma.rn.f32 	%f25, %f23, %f24, %f22;
	st.global.f32 	[%rd14], %f25;
	ld.global.f32 	%f26, [%rd16+320];
	add.s32 	%r18, %r9, 1024;
	mul.wide.u32 	%rd33, %r18, 4;
	add.s64 	%rd34, %rd11, %rd33;
	ld.global.f32 	%f27, [%rd34];
	fma.rn.f32 	%f28, %f26, %f27, %f25;
	st.global.f32 	[%rd14], %f28;
	ld.global.f32 	%f29, [%rd16+360];
	add.s32 	%r19, %r9, 1152;
	mul.wide.u32 	%rd35, %r19, 4;
	add.s64 	%rd36, %rd11, %rd35;
	ld.global.f32 	%f30, [%rd36];
	fma.rn.f32 	%f31, %f29, %f30, %f28;
	st.global.f32 	[%rd14], %f31;
	ld.global.f32 	%f32, [%rd16+400];
	add.s32 	%r20, %r9, 1280;
	mul.wide.u32 	%rd37, %r20, 4;
	add.s64 	%rd38, %rd11, %rd37;
	ld.global.f32 	%f33, [%rd38];
	fma.rn.f32 	%f34, %f32, %f33, %f31;
	st.global.f32 	[%rd14], %f34;
	ld.global.f32 	%f35, [%rd16+440];
	add.s32 	%r21, %r9, 1408;
	mul.wide.u32 	%rd39, %r21, 4;
	add.s64 	%rd40, %rd11, %rd39;
	ld.global.f32 	%f36, [%rd40];
	fma.rn.f32 	%f37, %f35, %f36, %f34;
	st.global.f32 	[%rd14], %f37;
	ld.global.f32 	%f38, [%rd16+480];
	add.s32 	%r22, %r9, 1536;
	mul.wide.u32 	%rd41, %r22, 4;
	add.s64 	%rd42, %rd11, %rd41;
	ld.global.f32 	%f39, [%rd42];
	fma.rn.f32 	%f40, %f38, %f39, %f37;
	st.global.f32 	[%rd14], %f40;
	ld.global.f32 	%f41, [%rd16+520];
	add.s32 	%r23, %r9, 1664;
	mul.wide.u32 	%rd43, %r23, 4;
	add.s64 	%rd44, %rd11, %rd43;
	ld.global.f32 	%f42, [%rd44];
	fma.rn.f32 	%f43, %f41, %f42, %f40;
	st.global.f32 	[%rd14], %f43;
	ld.global.f32 	%f44, [%rd16+560];
	add.s32 	%r24, %r9, 1792;
	mul.wide.u32 	%rd45, %r24, 4;
	add.s64 	%rd46, %rd11, %rd45;
	ld.global.f32 	%f45, [%rd46];
	fma.rn.f32 	%f46, %f44, %f45, %f43;
	st.global.f32 	[%rd14], %f46;
	ld.global.f32 	%f47, [%rd16+600];
	add.s32 	%r25, %r9, 1920;
	mul.wide.u32 	%rd47, %r25, 4;
	add.s64 	%rd48, %rd11, %rd47;
	ld.global.f32 	%f48, [%rd48];
	fma.rn.f32 	%f49, %f47, %f48, %f46;
	st.global.f32 	[%rd14], %f49;
	ld.global.f32 	%f50, [%rd16+640];
	add.s32 	%r26, %r9, 2048;
	mul.wide.u32 	%rd49, %r26, 4;
	add.s64 	%rd50, %rd11, %rd49;
	ld.global.f32 	%f51, [%rd50];
	fma.rn.f32 	%f52, %f50, %f51, %f49;
	st.global.f32 	[%rd14], %f52;
	ld.global.f32 	%f53, [%rd16+680];
	add.s32 	%r27, %r9, 2176;
	mul.wide.u32 	%rd51, %r27, 4;
	add.s64 	%rd52, %rd11, %rd51;
	ld.global.f32 	%f54, [%rd52];
	fma.rn.f32 	%f55, %f53, %f54, %f52;
	st.global.f32 	[%rd14], %f55;
	ld.global.f32 	%f56, [%rd16+720];
	add.s32 	%r28, %r9, 2304;
	mul.wide.u32 	%rd53, %r28, 4;
	add.s64 	%rd54, %rd11, %rd53;
	ld.global.f32 	%f57, [%rd54];
	fma.rn.f32 	%f58, %f56, %f57, %f55;
	st.global.f32 	[%rd14], %f58;
	ld.global.f32 	%f59, [%rd16+760];
	add.s32 	%r29, %r9, 2432;
	mul.wide.u32 	%rd55, %r29, 4;
	add.s64 	%rd56, %rd11, %rd55;
	ld.global.f32 	%f60, [%rd56];
	fma.rn.f32 	%f61, %f59, %f60, %f58;
	st.global.f32 	[%rd14], %f61;
	ld.global.f32 	%f62, [%rd16+800];
	add.s32 	%r30, %r9, 2560;
	mul.wide.u32 	%rd57, %r30, 4;
	add.s64 	%rd58, %rd11, %rd57;
	ld.global.f32 	%f63, [%rd58];
	fma.rn.f32 	%f64, %f62, %f63, %f61;
	st.global.f32 	[%rd14], %f64;
	ld.global.f32 	%f65, [%rd16+840];
	add.s32 	%r31, %r9, 2688;
	mul.wide.u32 	%rd59, %r31, 4;
	add.s64 	%rd60, %rd11, %rd59;
	ld.global.f32 	%f66, [%rd60];
	fma.rn.f32 	%f67, %f65, %f66, %f64;
	st.global.f32 	[%rd14], %f67;
	ld.global.f32 	%f68, [%rd16+880];
	add.s32 	%r32, %r9, 2816;
	mul.wide.u32 	%rd61, %r32, 4;
	add.s64 	%rd62, %rd11, %rd61;
	ld.global.f32 	%f69, [%rd62];
	fma.rn.f32 	%f70, %f68, %f69, %f67;
	st.global.f32 	[%rd14], %f70;
	ld.global.f32 	%f71, [%rd16+920];
	add.s32 	%r33, %r9, 2944;
	mul.wide.u32 	%rd63, %r33, 4;
	add.s64 	%rd64, %rd11, %rd63;
	ld.global.f32 	%f72, [%rd64];
	fma.rn.f32 	%f73, %f71, %f72, %f70;
	st.global.f32 	[%rd14], %f73;
	ld.global.f32 	%f74, [%rd16+960];
	add.s32 	%r34, %r9, 3072;
	mul.wide.u32 	%rd65, %r34, 4;
	add.s64 	%rd66, %rd11, %rd65;
	ld.global.f32 	%f75, [%rd66];
	fma.rn.f32 	%f76, %f74, %f75, %f73;
	st.global.f32 	[%rd14], %f76;
	ld.global.f32 	%f77, [%rd16+1000];
	add.s32 	%r35, %r9, 3200;
	mul.wide.u32 	%rd67, %r35, 4;
	add.s64 	%rd68, %rd11, %rd67;
	ld.global.f32 	%f78, [%rd68];
	fma.rn.f32 	%f79, %f77, %f78, %f76;
	st.global.f32 	[%rd14], %f79;
	ld.global.f32 	%f80, [%rd16+1040];
	add.s32 	%r36, %r9, 3328;
	mul.wide.u32 	%rd69, %r36, 4;
	add.s64 	%rd70, %rd11, %rd69;
	ld.global.f32 	%f81, [%rd70];
	fma.rn.f32 	%f82, %f80, %f81, %f79;
	st.global.f32 	[%rd14], %f82;
	ld.global.f32 	%f83, [%rd16+1080];
	add.s32 	%r37, %r9, 3456;
	mul.wide.u32 	%rd71, %r37, 4;
	add.s64 	%rd72, %rd11, %rd71;
	ld.global.f32 	%f84, [%rd72];
	fma.rn.f32 	%f85, %f83, %f84, %f82;
	st.global.f32 	[%rd14], %f85;
	ld.global.f32 	%f86, [%rd16+1120];
	add.s32 	%r38, %r9, 3584;
	mul.wide.u32 	%rd73, %r38, 4;
	add.s64 	%rd74, %rd11, %rd73;
	ld.global.f32 	%f87, [%rd74];
	fma.rn.f32 	%f88, %f86, %f87, %f85;
	st.global.f32 	[%rd14], %f88;
	ld.global.f32 	%f89, [%rd16+1160];
	add.s32 	%r39, %r9, 3712;
	mul.wide.u32 	%rd75, %r39, 4;
	add.s64 	%rd76, %rd11, %rd75;
	ld.global.f32 	%f90, [%rd76];
	fma.rn.f32 	%f91, %f89, %f90, %f88;
	st.global.f32 	[%rd14], %f91;
	ld.global.f32 	%f92, [%rd16+1200];
	add.s32 	%r40, %r9, 3840;
	mul.wide.u32 	%rd77, %r40, 4;
	add.s64 	%rd78, %rd11, %rd77;
	ld.global.f32 	%f93, [%rd78];
	fma.rn.f32 	%f94, %f92, %f93, %f91;
	st.global.f32 	[%rd14], %f94;
	ld.global.f32 	%f95, [%rd16+1240];
	add.s32 	%r41, %r9, 3968;
	mul.wide.u32 	%rd79, %r41, 4;
	add.s64 	%rd80, %rd11, %rd79;
	ld.global.f32 	%f96, [%rd80];
	fma.rn.f32 	%f97, %f95, %f96, %f94;
	st.global.f32 	[%rd14], %f97;
	setp.gt.s32 	%p2, %r1, 9;
	@%p2 bra 	$L__BB2_3;
	cvta.to.global.u64 	%rd81, %rd6;
	add.s64 	%rd83, %rd81, %rd13;
	ld.global.f32 	%f98, [%rd83];
	add.s64 	%rd84, %rd1, %rd13;
	ld.global.f32 	%f99, [%rd84];
	add.f32 	%f100, %f99, %f98;
	st.global.f32 	[%rd83], %f100;
	ld.global.f32 	%f101, [%rd84+40];
	add.f32 	%f102, %f101, %f100;
	st.global.f32 	[%rd83], %f102;
	ld.global.f32 	%f103, [%rd84+80];
	add.f32 	%f104, %f103, %f102;
	st.global.f32 	[%rd83], %f104;
	ld.global.f32 	%f105, [%rd84+120];
	add.f32 	%f106, %f105, %f104;
	st.global.f32 	[%rd83], %f106;
	ld.global.f32 	%f107, [%rd84+160];
	add.f32 	%f108, %f107, %f106;
	st.global.f32 	[%rd83], %f108;
	ld.global.f32 	%f109, [%rd84+200];
	add.f32 	%f110, %f109, %f108;
	st.global.f32 	[%rd83], %f110;
	ld.global.f32 	%f111, [%rd84+240];
	add.f32 	%f112, %f111, %f110;
	st.global.f32 	[%rd83], %f112;
	ld.global.f32 	%f113, [%rd84+280];
	add.f32 	%f114, %f113, %f112;
	st.global.f32 	[%rd83], %f114;
	ld.global.f32 	%f115, [%rd84+320];
	add.f32 	%f116, %f115, %f114;
	st.global.f32 	[%rd83], %f116;
	ld.global.f32 	%f117, [%rd84+360];
	add.f32 	%f118, %f117, %f116;
	st.global.f32 	[%rd83], %f118;
	ld.global.f32 	%f119, [%rd84+400];
	add.f32 	%f120, %f119, %f118;
	st.global.f32 	[%rd83], %f120;
	ld.global.f32 	%f121, [%rd84+440];
	add.f32 	%f122, %f121, %f120;
	st.global.f32 	[%rd83], %f122;
	ld.global.f32 	%f123, [%rd84+480];
	add.f32 	%f124, %f123, %f122;
	st.global.f32 	[%rd83], %f124;
	ld.global.f32 	%f125, [%rd84+520];
	add.f32 	%f126, %f125, %f124;
	st.global.f32 	[%rd83], %f126;
	ld.global.f32 	%f127, [%rd84+560];
	add.f32 	%f128, %f127, %f126;
	st.global.f32 	[%rd83], %f128;
	ld.global.f32 	%f129, [%rd84+600];
	add.f32 	%f130, %f129, %f128;
	st.global.f32 	[%rd83], %f130;
	ld.global.f32 	%f131, [%rd84+640];
	add.f32 	%f132, %f131, %f130;
	st.global.f32 	[%rd83], %f132;
	ld.global.f32 	%f133, [%rd84+680];
	add.f32 	%f134, %f133, %f132;
	st.global.f32 	[%rd83], %f134;
	ld.global.f32 	%f135, [%rd84+720];
	add.f32 	%f136, %f135, %f134;
	st.global.f32 	[%rd83], %f136;
	ld.global.f32 	%f137, [%rd84+760];
	add.f32 	%f138, %f137, %f136;
	st.global.f32 	[%rd83], %f138;
	ld.global.f32 	%f139, [%rd84+800];
	add.f32 	%f140, %f139, %f138;
	st.global.f32 	[%rd83], %f140;
	ld.global.f32 	%f141, [%rd84+840];
	add.f32 	%f142, %f141, %f140;
	st.global.f32 	[%rd83], %f142;
	ld.global.f32 	%f143, [%rd84+880];
	add.f32 	%f144, %f143, %f142;
	st.global.f32 	[%rd83], %f144;
	ld.global.f32 	%f145, [%rd84+920];
	add.f32 	%f146, %f145, %f144;
	st.global.f32 	[%rd83], %f146;
	ld.global.f32 	%f147, [%rd84+960];
	add.f32 	%f148, %f147, %f146;
	st.global.f32 	[%rd83], %f148;
	ld.global.f32 	%f149, [%rd84+1000];
	add.f32 	%f150, %f149, %f148;
	st.global.f32 	[%rd83], %f150;
	ld.global.f32 	%f151, [%rd84+1040];
	add.f32 	%f152, %f151, %f150;
	st.global.f32 	[%rd83], %f152;
	ld.global.f32 	%f153, [%rd84+1080];
	add.f32 	%f154, %f153, %f152;
	st.global.f32 	[%rd83], %f154;
	ld.global.f32 	%f155, [%rd84+1120];
	add.f32 	%f156, %f155, %f154;
	st.global.f32 	[%rd83], %f156;
	ld.global.f32 	%f157, [%rd84+1160];
	add.f32 	%f158, %f157, %f156;
	st.global.f32 	[%rd83], %f158;
	ld.global.f32 	%f159, [%rd84+1200];
	add.f32 	%f160, %f159, %f158;
	st.global.f32 	[%rd83], %f160;
	ld.global.f32 	%f161, [%rd84+1240];
	add.f32 	%f162, %f161, %f160;
	st.global.f32 	[%rd83], %f162;
$L__BB2_3:
	setp.gt.s32 	%p3, %r1, 100351;
	@%p3 bra 	$L__BB2_6;
	cvta.to.global.u64 	%rd85, %rd7;
	mul.hi.s32 	%r42, %r1, 1402438301;
	shr.u32 	%r43, %r42, 31;
	shr.s32 	%r44, %r42, 8;
	add.s32 	%r45, %r44, %r43;
	mul.lo.s32 	%r46, %r45, 784;
	sub.s32 	%r47, %r1, %r46;
	cvta.to.global.u64 	%rd86, %rd3;
	mul.wide.s32 	%rd87, %r1, 4;
	add.s64 	%rd88, %rd86, %rd87;
	ld.global.f32 	%f163, [%rd88];
	mul.wide.s32 	%rd89, %r45, 4;
	add.s64 	%rd90, %rd2, %rd89;
	ld.global.f32 	%f164, [%rd90];
	mul.wide.s32 	%rd91, %r47, 4;
	add.s64 	%rd92, %rd85, %rd91;
	ld.global.f32 	%f165, [%rd92];
	fma.rn.f32 	%f166, %f164, %f165, %f163;
	st.global.f32 	[%rd88], %f166;
	ld.global.f32 	%f167, [%rd90+512];
	add.s32 	%r48, %r47, 784;
	mul.wide.u32 	%rd93, %r48, 4;
	add.s64 	%rd94, %rd85, %rd93;
	ld.global.f32 	%f168, [%rd94];
	fma.rn.f32 	%f169, %f167, %f168, %f166;
	st.global.f32 	[%rd88], %f169;
	ld.global.f32 	%f170, [%rd90+1024];
	add.s32 	%r49, %r47, 1568;
	mul.wide.u32 	%rd95, %r49, 4;
	add.s64 	%rd96, %rd85, %rd95;
	ld.global.f32 	%f171, [%rd96];
	fma.rn.f32 	%f172, %f170, %f171, %f169;
	st.global.f32 	[%rd88], %f172;
	ld.global.f32 	%f173, [%rd90+1536];
	add.s32 	%r50, %r47, 2352;
	mul.wide.u32 	%rd97, %r50, 4;
	add.s64 	%rd98, %rd85, %rd97;
	ld.global.f32 	%f174, [%rd98];
	fma.rn.f32 	%f175, %f173, %f174, %f172;
	st.global.f32 	[%rd88], %f175;
	ld.global.f32 	%f176, [%rd90+2048];
	add.s32 	%r51, %r47, 3136;
	mul.wide.u32 	%rd99, %r51, 4;
	add.s64 	%rd100, %rd85, %rd99;
	ld.global.f32 	%f177, [%rd100];
	fma.rn.f32 	%f178, %f176, %f177, %f175;
	st.global.f32 	[%rd88], %f178;
	ld.global.f32 	%f179, [%rd90+2560];
	add.s32 	%r52, %r47, 3920;
	mul.wide.u32 	%rd101, %r52, 4;
	add.s64 	%rd102, %rd85, %rd101;
	ld.global.f32 	%f180, [%rd102];
	fma.rn.f32 	%f181, %f179, %f180, %f178;
	st.global.f32 	[%rd88], %f181;
	ld.global.f32 	%f182, [%rd90+3072];
	add.s32 	%r53, %r47, 4704;
	mul.wide.u32 	%rd103, %r53, 4;
	add.s64 	%rd104, %rd85, %rd103;
	ld.global.f32 	%f183, [%rd104];
	fma.rn.f32 	%f184, %f182, %f183, %f181;
	st.global.f32 	[%rd88], %f184;
	ld.global.f32 	%f185, [%rd90+3584];
	add.s32 	%r54, %r47, 5488;
	mul.wide.u32 	%rd105, %r54, 4;
	add.s64 	%rd106, %rd85, %rd105;
	ld.global.f32 	%f186, [%rd106];
	fma.rn.f32 	%f187, %f185, %f186, %f184;
	st.global.f32 	[%rd88], %f187;
	ld.global.f32 	%f188, [%rd90+4096];
	add.s32 	%r55, %r47, 6272;
	mul.wide.u32 	%rd107, %r55, 4;
	add.s64 	%rd108, %rd85, %rd107;
	ld.global.f32 	%f189, [%rd108];
	fma.rn.f32 	%f190, %f188, %f189, %f187;
	st.global.f32 	[%rd88], %f190;
	ld.global.f32 	%f191, [%rd90+4608];
	add.s32 	%r56, %r47, 7056;
	mul.wide.u32 	%rd109, %r56, 4;
	add.s64 	%rd110, %rd85, %rd109;
	ld.global.f32 	%f192, [%rd110];
	fma.rn.f32 	%f193, %f191, %f192, %f190;
	st.global.f32 	[%rd88], %f193;
	ld.global.f32 	%f194, [%rd90+5120];
	add.s32 	%r57, %r47, 7840;
	mul.wide.u32 	%rd111, %r57, 4;
	add.s64 	%rd112, %rd85, %rd111;
	ld.global.f32 	%f195, [%rd112];
	fma.rn.f32 	%f196, %f194, %f195, %f193;
	st.global.f32 	[%rd88], %f196;
	ld.global.f32 	%f197, [%rd90+5632];
	add.s32 	%r58, %r47, 8624;
	mul.wide.u32 	%rd113, %r58, 4;
	add.s64 	%rd114, %rd85, %rd113;
	ld.global.f32 	%f198, [%rd114];
	fma.rn.f32 	%f199, %f197, %f198, %f196;
	st.global.f32 	[%rd88], %f199;
	ld.global.f32 	%f200, [%rd90+6144];
	add.s32 	%r59, %r47, 9408;
	mul.wide.u32 	%rd115, %r59, 4;
	add.s64 	%rd116, %rd85, %rd115;
	ld.global.f32 	%f201, [%rd116];
	fma.rn.f32 	%f202, %f200, %f201, %f199;
	st.global.f32 	[%rd88], %f202;
	ld.global.f32 	%f203, [%rd90+6656];
	add.s32 	%r60, %r47, 10192;
	mul.wide.u32 	%rd117, %r60, 4;
	add.s64 	%rd118, %rd85, %rd117;
	ld.global.f32 	%f204, [%rd118];
	fma.rn.f32 	%f205, %f203, %f204, %f202;
	st.global.f32 	[%rd88], %f205;
	ld.global.f32 	%f206, [%rd90+7168];
	add.s32 	%r61, %r47, 10976;
	mul.wide.u32 	%rd119, %r61, 4;
	add.s64 	%rd120, %rd85, %rd119;
	ld.global.f32 	%f207, [%rd120];
	fma.rn.f32 	%f208, %f206, %f207, %f205;
	st.global.f32 	[%rd88], %f208;
	ld.global.f32 	%f209, [%rd90+7680];
	add.s32 	%r62, %r47, 11760;
	mul.wide.u32 	%rd121, %r62, 4;
	add.s64 	%rd122, %rd85, %rd121;
	ld.global.f32 	%f210, [%rd122];
	fma.rn.f32 	%f211, %f209, %f210, %f208;
	st.global.f32 	[%rd88], %f211;
	ld.global.f32 	%f212, [%rd90+8192];
	add.s32 	%r63, %r47, 12544;
	mul.wide.u32 	%rd123, %r63, 4;
	add.s64 	%rd124, %rd85, %rd123;
	ld.global.f32 	%f213, [%rd124];
	fma.rn.f32 	%f214, %f212, %f213, %f211;
	st.global.f32 	[%rd88], %f214;
	ld.global.f32 	%f215, [%rd90+8704];
	add.s32 	%r64, %r47, 13328;
	mul.wide.u32 	%rd125, %r64, 4;
	add.s64 	%rd126, %rd85, %rd125;
	ld.global.f32 	%f216, [%rd126];
	fma.rn.f32 	%f217, %f215, %f216, %f214;
	st.global.f32 	[%rd88], %f217;
	ld.global.f32 	%f218, [%rd90+9216];
	add.s32 	%r65, %r47, 14112;
	mul.wide.u32 	%rd127, %r65, 4;
	add.s64 	%rd128, %rd85, %rd127;
	ld.global.f32 	%f219, [%rd128];
	fma.rn.f32 	%f220, %f218, %f219, %f217;
	st.global.f32 	[%rd88], %f220;
	ld.global.f32 	%f221, [%rd90+9728];
	add.s32 	%r66, %r47, 14896;
	mul.wide.u32 	%rd129, %r66, 4;
	add.s64 	%rd130, %rd85, %rd129;
	ld.global.f32 	%f222, [%rd130];
	fma.rn.f32 	%f223, %f221, %f222, %f220;
	st.global.f32 	[%rd88], %f223;
	ld.global.f32 	%f224, [%rd90+10240];
	add.s32 	%r67, %r47, 15680;
	mul.wide.u32 	%rd131, %r67, 4;
	add.s64 	%rd132, %rd85, %rd131;
	ld.global.f32 	%f225, [%rd132];
	fma.rn.f32 	%f226, %f224, %f225, %f223;
	st.global.f32 	[%rd88], %f226;
	ld.global.f32 	%f227, [%rd90+10752];
	add.s32 	%r68, %r47, 16464;
	mul.wide.u32 	%rd133, %r68, 4;
	add.s64 	%rd134, %rd85, %rd133;
	ld.global.f32 	%f228, [%rd134];
	fma.rn.f32 	%f229, %f227, %f228, %f226;
	st.global.f32 	[%rd88], %f229;
	ld.global.f32 	%f230, [%rd90+11264];
	add.s32 	%r69, %r47, 17248;
	mul.wide.u32 	%rd135, %r69, 4;
	add.s64 	%rd136, %rd85, %rd135;
	ld.global.f32 	%f231, [%rd136];
	fma.rn.f32 	%f232, %f230, %f231, %f229;
	st.global.f32 	[%rd88], %f232;
	ld.global.f32 	%f233, [%rd90+11776];
	add.s32 	%r70, %r47, 18032;
	mul.wide.u32 	%rd137, %r70, 4;
	add.s64 	%rd138, %rd85, %rd137;
	ld.global.f32 	%f234, [%rd138];
	fma.rn.f32 	%f235, %f233, %f234, %f232;
	st.global.f32 	[%rd88], %f235;
	ld.global.f32 	%f236, [%rd90+12288];
	add.s32 	%r71, %r47, 18816;
	mul.wide.u32 	%rd139, %r71, 4;
	add.s64 	%rd140, %rd85, %rd139;
	ld.global.f32 	%f237, [%rd140];
	fma.rn.f32 	%f238, %f236, %f237, %f235;
	st.global.f32 	[%rd88], %f238;
	ld.global.f32 	%f239, [%rd90+12800];
	add.s32 	%r72, %r47, 19600;
	mul.wide.u32 	%rd141, %r72, 4;
	add.s64 	%rd142, %rd85, %rd141;
	ld.global.f32 	%f240, [%rd142];
	fma.rn.f32 	%f241, %f239, %f240, %f238;
	st.global.f32 	[%rd88], %f241;
	ld.global.f32 	%f242, [%rd90+13312];
	add.s32 	%r73, %r47, 20384;
	mul.wide.u32 	%rd143, %r73, 4;
	add.s64 	%rd144, %rd85, %rd143;
	ld.global.f32 	%f243, [%rd144];
	fma.rn.f32 	%f244, %f242, %f243, %f241;
	st.global.f32 	[%rd88], %f244;
	ld.global.f32 	%f245, [%rd90+13824];
	add.s32 	%r74, %r47, 21168;
	mul.wide.u32 	%rd145, %r74, 4;
	add.s64 	%rd146, %rd85, %rd145;
	ld.global.f32 	%f246, [%rd146];
	fma.rn.f32 	%f247, %f245, %f246, %f244;
	st.global.f32 	[%rd88], %f247;
	ld.global.f32 	%f248, [%rd90+14336];
	add.s32 	%r75, %r47, 21952;
	mul.wide.u32 	%rd147, %r75, 4;
	add.s64 	%rd148, %rd85, %rd147;
	ld.global.f32 	%f249, [%rd148];
	fma.rn.f32 	%f250, %f248, %f249, %f247;
	st.global.f32 	[%rd88], %f250;
	ld.global.f32 	%f251, [%rd90+14848];
	add.s32 	%r76, %r47, 22736;
	mul.wide.u32 	%rd149, %r76, 4;
	add.s64 	%rd150, %rd85, %rd149;
	ld.global.f32 	%f252, [%rd150];
	fma.rn.f32 	%f253, %f251, %f252, %f250;
	st.global.f32 	[%rd88], %f253;
	ld.global.f32 	%f254, [%rd90+15360];
	add.s32 	%r77, %r47, 23520;
	mul.wide.u32 	%rd151, %r77, 4;
	add.s64 	%rd152, %rd85, %rd151;
	ld.global.f32 	%f255, [%rd152];
	fma.rn.f32 	%f256, %f254, %f255, %f253;
	st.global.f32 	[%rd88], %f256;
	ld.global.f32 	%f257, [%rd90+15872];
	add.s32 	%r78, %r47, 24304;
	mul.wide.u32 	%rd153, %r78, 4;
	add.s64 	%rd154, %rd85, %rd153;
	ld.global.f32 	%f258, [%rd154];
	fma.rn.f32 	%f259, %f257, %f258, %f256;
	st.global.f32 	[%rd88], %f259;
	setp.gt.s32 	%p4, %r1, 127;
	@%p4 bra 	$L__BB2_6;
	cvta.to.global.u64 	%rd155, %rd5;
	add.s64 	%rd157, %rd155, %rd87;
	ld.global.f32 	%f260, [%rd157];
	add.s64 	%rd158, %rd2, %rd87;
	ld.global.f32 	%f261, [%rd158];
	add.f32 	%f262, %f261, %f260;
	st.global.f32 	[%rd157], %f262;
	ld.global.f32 	%f263, [%rd158+512];
	add.f32 	%f264, %f263, %f262;
	st.global.f32 	[%rd157], %f264;
	ld.global.f32 	%f265, [%rd158+1024];
	add.f32 	%f266, %f265, %f264;
	st.global.f32 	[%rd157], %f266;
	ld.global.f32 	%f267, [%rd158+1536];
	add.f32 	%f268, %f267, %f266;
	st.global.f32 	[%rd157], %f268;
	ld.global.f32 	%f269, [%rd158+2048];
	add.f32 	%f270, %f269, %f268;
	st.global.f32 	[%rd157], %f270;
	ld.global.f32 	%f271, [%rd158+2560];
	add.f32 	%f272, %f271, %f270;
	st.global.f32 	[%rd157], %f272;
	ld.global.f32 	%f273, [%rd158+3072];
	add.f32 	%f274, %f273, %f272;
	st.global.f32 	[%rd157], %f274;
	ld.global.f32 	%f275, [%rd158+3584];
	add.f32 	%f276, %f275, %f274;
	st.global.f32 	[%rd157], %f276;
	ld.global.f32 	%f277, [%rd158+4096];
	add.f32 	%f278, %f277, %f276;
	st.global.f32 	[%rd157], %f278;
	ld.global.f32 	%f279, [%rd158+4608];
	add.f32 	%f280, %f279, %f278;
	st.global.f32 	[%rd157], %f280;
	ld.global.f32 	%f281, [%rd158+5120];
	add.f32 	%f282, %f281, %f280;
	st.global.f32 	[%rd157], %f282;
	ld.global.f32 	%f283, [%rd158+5632];
	add.f32 	%f284, %f283, %f282;
	st.global.f32 	[%rd157], %f284;
	ld.global.f32 	%f285, [%rd158+6144];
	add.f32 	%f286, %f285, %f284;
	st.global.f32 	[%rd157], %f286;
	ld.global.f32 	%f287, [%rd158+6656];
	add.f32 	%f288, %f287, %f286;
	st.global.f32 	[%rd157], %f288;
	ld.global.f32 	%f289, [%rd158+7168];
	add.f32 	%f290, %f289, %f288;
	st.global.f32 	[%rd157], %f290;
	ld.global.f32 	%f291, [%rd158+7680];
	add.f32 	%f292, %f291, %f290;
	st.global.f32 	[%rd157], %f292;
	ld.global.f32 	%f293, [%rd158+8192];
	add.f32 	%f294, %f293, %f292;
	st.global.f32 	[%rd157], %f294;
	ld.global.f32 	%f295, [%rd158+8704];
	add.f32 	%f296, %f295, %f294;
	st.global.f32 	[%rd157], %f296;
	ld.global.f32 	%f297, [%rd158+9216];
	add.f32 	%f298, %f297, %f296;
	st.global.f32 	[%rd157], %f298;
	ld.global.f32 	%f299, [%rd158+9728];
	add.f32 	%f300, %f299, %f298;
	st.global.f32 	[%rd157], %f300;
	ld.global.f32 	%f301, [%rd158+10240];
	add.f32 	%f302, %f301, %f300;
	st.global.f32 	[%rd157], %f302;
	ld.global.f32 	%f303, [%rd158+10752];
	add.f32 	%f304, %f303, %f302;
	st.global.f32 	[%rd157], %f304;
	ld.global.f32 	%f305, [%rd158+11264];
	add.f32 	%f306, %f305, %f304;
	st.global.f32 	[%rd157], %f306;
	ld.global.f32 	%f307, [%rd158+11776];
	add.f32 	%f308, %f307, %f306;
	st.global.f32 	[%rd157], %f308;
	ld.global.f32 	%f309, [%rd158+12288];
	add.f32 	%f310, %f309, %f308;
	st.global.f32 	[%rd157], %f310;
	ld.global.f32 	%f311, [%rd158+12800];
	add.f32 	%f312, %f311, %f310;
	st.global.f32 	[%rd157], %f312;
	ld.global.f32 	%f313, [%rd158+13312];
	add.f32 	%f314, %f313, %f312;
	st.global.f32 	[%rd157], %f314;
	ld.global.f32 	%f315, [%rd158+13824];
	add.f32 	%f316, %f315, %f314;
	st.global.f32 	[%rd157], %f316;
	ld.global.f32 	%f317, [%rd158+14336];
	add.f32 	%f318, %f317, %f316;
	st.global.f32 	[%rd157], %f318;
	ld.global.f32 	%f319, [%rd158+14848];
	add.f32 	%f320, %f319, %f318;
	st.global.f32 	[%rd157], %f320;
	ld.global.f32 	%f321, [%rd158+15360];
	add.f32 	%f322, %f321, %f320;
	st.global.f32 	[%rd157], %f322;
	ld.global.f32 	%f323, [%rd158+15872];
	add.f32 	%f324, %f323, %f322;
	st.global.f32 	[%rd157], %f324;
$L__BB2_6:
	ret;

}
	// .globl	_Z14update_grads_2PfS_S_S_
.visible .entry _Z14update_grads_2PfS_S_S_(
	.param .u64 .ptr .align 1 _Z14update_grads_2PfS_S_S__param_0,
	.param .u64 .ptr .align 1 _Z14update_grads_2PfS_S_S__param_1,
	.param .u64 .ptr .align 1 _Z14update_grads_2PfS_S_S__param_2,
	.param .u64 .ptr .align 1 _Z14update_grads_2PfS_S_S__param_3
)
{
	.reg .pred 	%p<5>;
	.reg .b32 	%r<5>;
	.reg .b32 	%f<9>;
	.reg .b64 	%rd<17>;

	ld.param.u64 	%rd1, [_Z14update_grads_2PfS_S_S__param_0];
	ld.param.u64 	%rd2, [_Z14update_grads_2PfS_S_S__param_1];
	ld.param.u64 	%rd3, [_Z14update_grads_2PfS_S_S__param_2];
	ld.param.u64 	%rd4, [_Z14update_grads_2PfS_S_S__param_3];
	mov.u32 	%r2, %ctaid.x;
	mov.u32 	%r3, %ntid.x;
	mov.u32 	%r4, %tid.x;
	mad.lo.s32 	%r1, %r2, %r3, %r4;
	setp.gt.s32 	%p1, %r1, 100351;
	@%p1 bra 	$L__BB3_5;
	cvta.to.global.u64 	%rd5, %rd1;
	mul.wide.s32 	%rd6, %r1, 4;
	add.s64 	%rd7, %rd5, %rd6;
	ld.global.f32 	%f1, [%rd7];
	mul.f32 	%f2, %f1, 0f3D000000;
	st.global.f32 	[%rd7], %f2;
	setp.gt.s32 	%p2, %r1, 1279;
	@%p2 bra 	$L__BB3_5;
	cvta.to.global.u64 	%rd8, %rd2;
	add.s64 	%rd10, %rd8, %rd6;
	ld.global.f32 	%f3, [%rd10];
	mul.f32 	%f4, %f3, 0f3D000000;
	st.global.f32 	[%rd10], %f4;
	setp.gt.s32 	%p3, %r1, 127;
	@%p3 bra 	$L__BB3_5;
	cvta.to.global.u64 	%rd11, %rd3;
	add.s64 	%rd13, %rd11, %rd6;
	ld.global.f32 	%f5, [%rd13];
	mul.f32 	%f6, %f5, 0f3D000000;
	st.global.f32 	[%rd13], %f6;
	setp.gt.s32 	%p4, %r1, 9;
	@%p4 bra 	$L__BB3_5;
	cvta.to.global.u64 	%rd14, %rd4;
	add.s64 	%rd16, %rd14, %rd6;
	ld.global.f32 	%f7, [%rd16];
	mul.f32 	%f8, %f7, 0f3D000000;
	st.global.f32 	[%rd16], %f8;
$L__BB3_5:
	ret;

}
	// .globl	_Z10update_netP13NeuralNetworkPfS1_S1_S1_
.visible .entry _Z10update_netP13NeuralNetworkPfS1_S1_S1_(
	.param .u64 .ptr .align 1 _Z10update_netP13NeuralNetworkPfS1_S1_S1__param_0,
	.param .u64 .ptr .align 1 _Z10update_netP13NeuralNetworkPfS1_S1_S1__param_1,
	.param .u64 .ptr .align 1 _Z10update_netP13NeuralNetworkPfS1_S1_S1__param_2,
	.param .u64 .ptr .align 1 _Z10update_netP13NeuralNetworkPfS1_S1_S1__param_3,
	.param .u64 .ptr .align 1 _Z10update_netP13NeuralNetworkPfS1_S1_S1__param_4
)
{
	.reg .pred 	%p<5>;
	.reg .b32 	%r<5>;
	.reg .b32 	%f<13>;
	.reg .b64 	%rd<31>;
	.reg .b64 	%fd<13>;

	ld.param.u64 	%rd6, [_Z10update_netP13NeuralNetworkPfS1_S1_S1__param_0];
	ld.param.u64 	%rd2, [_Z10update_netP13NeuralNetworkPfS1_S1_S1__param_1];
	ld.param.u64 	%rd3, [_Z10update_netP13NeuralNetworkPfS1_S1_S1__param_2];
	ld.param.u64 	%rd4, [_Z10update_netP13NeuralNetworkPfS1_S1_S1__param_3];
	ld.param.u64 	%rd5, [_Z10update_netP13NeuralNetworkPfS1_S1_S1__param_4];
	cvta.to.global.u64 	%rd1, %rd6;
	mov.u32 	%r2, %ctaid.x;
	mov.u32 	%r3, %ntid.x;
	mov.u32 	%r4, %tid.x;
	mad.lo.s32 	%r1, %r2, %r3, %r4;
	setp.gt.s32 	%p1, %r1, 1279;
	@%p1 bra 	$L__BB4_2;
	cvta.to.global.u64 	%rd7, %rd3;
	mul.wide.s32 	%rd8, %r1, 4;
	add.s64 	%rd9, %rd7, %rd8;
	ld.global.f32 	%f1, [%rd9];
	cvt.f64.f32 	%fd1, %f1;
	ld.global.u64 	%rd10, [%rd1+8];
	cvta.to.global.u64 	%rd11, %rd10;
	add.s64 	%rd12, %rd11, %rd8;
	ld.global.f32 	%f2, [%rd12];
	cvt.f64.f32 	%fd2, %f2;
	fma.rn.f64 	%fd3, %fd1, 0dBF847AE147AE147B, %fd2;
	cvt.rn.f32.f64 	%f3, %fd3;
	st.global.f32 	[%rd12], %f3;
	bra.uni 	$L__BB4_3;
$L__BB4_2:
	setp.gt.u32 	%p2, %r1, 100351;
	@%p2 bra 	$L__BB4_7;
$L__BB4_3:
	cvta.to.global.u64 	%rd13, %rd2;
	mul.wide.s32 	%rd14, %r1, 4;
	add.s64 	%rd15, %rd13, %rd14;
	ld.global.f32 	%f4, [%rd15];
	cvt.f64.f32 	%fd4, %f4;
	ld.global.u64 	%rd16, [%rd1];
	cvta.to.global.u64 	%rd17, %rd16;
	add.s64 	%rd18, %rd17, %rd14;
	ld.global.f32 	%f5, [%rd18];
	cvt.f64.f32 	%fd5, %f5;
	fma.rn.f64 	%fd6, %fd4, 0dBF847AE147AE147B, %fd5;
	cvt.rn.f32.f64 	%f6, %fd6;
	st.global.f32 	[%rd18], %f6;
	setp.gt.s32 	%p3, %r1, 9;
	@%p3 bra 	$L__BB4_5;
	cvta.to.global.u64 	%rd19, %rd5;
	add.s64 	%rd21, %rd19, %rd14;
	ld.global.f32 	%f7, [%rd21];
	cvt.f64.f32 	%fd7, %f7;
	ld.global.u64 	%rd22, [%rd1+24];
	cvta.to.global.u64 	%rd23, %rd22;
	add.s64 	%rd24, %rd23, %rd14;
	ld.global.f32 	%f8, [%rd24];
	cvt.f64.f32 	%fd8, %f8;
	fma.rn.f64 	%fd9, %fd7, 0dBF847AE147AE147B, %fd8;
	cvt.rn.f32.f64 	%f9, %fd9;
	st.global.f32 	[%rd24], %f9;
	bra.uni 	$L__BB4_6;
$L__BB4_5:
	setp.gt.u32 	%p4, %r1, 127;
	@%p4 bra 	$L__BB4_7;
$L__BB4_6:
	cvta.to.global.u64 	%rd25, %rd4;
	add.s64 	%rd27, %rd25, %rd14;
	ld.global.f32 	%f10, [%rd27];
	cvt.f64.f32 	%fd10, %f10;
	ld.global.u64 	%rd28, [%rd1+16];
	cvta.to.global.u64 	%rd29, %rd28;
	add.s64 	%rd30, %rd29, %rd14;
	ld.global.f32 	%f11, [%rd30];
	cvt.f64.f32 	%fd11, %f11;
	fma.rn.f64 	%fd12, %fd10, 0dBF847AE147AE147B, %fd11;
	cvt.rn.f32.f64 	%f12, %fd12;
	st.global.f32 	[%rd30], %f12;
$L__BB4_7:
	ret;

}
	// .globl	_Z13convertToHalfPfP6__halfi
.visible .entry _Z13convertToHalfPfP6__halfi(
	.param .u64 .ptr .align 1 _Z13convertToHalfPfP6__halfi_param_0,
	.param .u64 .ptr .align 1 _Z13convertToHalfPfP6__halfi_param_1,
	.param .u32 _Z13convertToHalfPfP6__halfi_param_2
)
{
	.reg .pred 	%p<2>;
	.reg .b16 	%rs<2>;
	.reg .b32 	%r<6>;
	.reg .b32 	%f<2>;
	.reg .b64 	%rd<9>;

	ld.param.u64 	%rd1, [_Z13convertToHalfPfP6__halfi_param_0];
	ld.param.u64 	%rd2, [_Z13convertToHalfPfP6__halfi_param_1];
	ld.param.u32 	%r2, [_Z13convertToHalfPfP6__halfi_param_2];
	mov.u32 	%r3, %ctaid.x;
	mov.u32 	%r4, %ntid.x;
	mov.u32 	%r5, %tid.x;
	mad.lo.s32 	%r1, %r3, %r4, %r5;
	setp.ge.s32 	%p1, %r1, %r2;
	@%p1 bra 	$L__BB5_2;
	cvta.to.global.u64 	%rd3, %rd1;
	cvta.to.global.u64 	%rd4, %rd2;
	mul.wide.s32 	%rd5, %r1, 4;
	add.s64 	%rd6, %rd3, %rd5;
	ld.global.f32 	%f1, [%rd6];
	// begin inline asm
	{  cvt.rn.f16.f32 %rs1, %f1;}

	// end inline asm
	mul.wide.s32 	%rd7, %r1, 2;
	add.s64 	%rd8, %rd4, %rd7;
	st.global.u16 	[%rd8], %rs1;
$L__BB5_2:
	ret;

}


// ===== COMPILED SASS (sm_100) =====

	.target	sm_100

	.elftype	@"ET_EXEC"


//--------------------- .note.nv.tkinfo           --------------------------
	.section	.note.nv.tkinfo,"",@"SHT_NOTE"
	.sectionflags	@"SHF_NOTE_NV_TKINFO"
	.tkinfo
        /*0018*/ 	.word	0x00000002
        /*0030*/ 	.string	""
        /*0030*/ 	.string	"ptxas"
        /*0030*/ 	.string	"Cuda compilation tools, release 13.0, V13.0.88"
        /*0030*/ 	.string	"Build cuda_13.0.r13.0/compiler.36424714_0"
        /*0030*/ 	.string	"-arch sm_100 -m 64 "



//--------------------- .note.nv.cuinfo           --------------------------
	.section	.note.nv.cuinfo,"",@"SHT_NOTE"
	.sectionflags	@"SHF_NOTE_NV_CUINFO"
        /*0018*/ 	.short	0x0002
        /*001a*/ 	.short	0x0064
        /*001c*/ 	.short	0x0082
	.zero		2


//--------------------- .nv.info                  --------------------------
	.section	.nv.info,"",@"SHT_CUDA_INFO"
	.align	4


	//----- nvinfo : EIATTR_REGCOUNT
	.align		4
        /*0000*/ 	.byte	0x04, 0x2f
        /*0002*/ 	.short	(.L_1 - .L_0)
	.align		4
.L_0:
        /*0004*/ 	.word	index@(_Z7forwardP13NeuralNetworkPfS1_P6__halfS1_S3_)
        /*0008*/ 	.word	0x00000028


	//----- nvinfo : EIATTR_FRAME_SIZE
	.align		4
.L_1:
        /*000c*/ 	.byte	0x04, 0x11
        /*000e*/ 	.short	(.L_3 - .L_2)
	.align		4
.L_2:
        /*0010*/ 	.word	index@($__internal_0_$__cuda_sm3x_div_rn_noftz_f32_slowpath)
        /*0014*/ 	.word	0x00000000


	//----- nvinfo : EIATTR_FRAME_SIZE
	.align		4
.L_3:
        /*0018*/ 	.byte	0x04, 0x11
        /*001a*/ 	.short	(.L_5 - .L_4)
	.align		4
.L_4:
        /*001c*/ 	.word	index@(_Z7forwardP13NeuralNetworkPfS1_P6__halfS1_S3_)
        /*0020*/ 	.word	0x00000000


	//----- nvinfo : EIATTR_REGCOUNT
	.align		4
.L_5:
        /*0024*/ 	.byte	0x04, 0x2f
        /*0026*/ 	.short	(.L_7 - .L_6)
	.align		4
.L_6:
        /*0028*/ 	.word	index@(_Z8backwardP13NeuralNetworkPfS1_S1_S1_S1_S1_S1_S1_S1_S1_)
        /*002c*/ 	.word	0x00000020


	//----- nvinfo : EIATTR_FRAME_SIZE
	.align		4
.L_7:
        /*0030*/ 	.byte	0x04, 0x11
        /*0032*/ 	.short	(.L_9 - .L_8)
	.align		4
.L_8:
        /*0034*/ 	.word	index@(_Z8backwardP13NeuralNetworkPfS1_S1_S1_S1_S1_S1_S1_S1_S1_)
        /*0038*/ 	.word	0x00000000


	//----- nvinfo : EIATTR_REGCOUNT
	.align		4
.L_9:
        /*003c*/ 	.byte	0x04, 0x2f
        /*003e*/ 	.short	(.L_11 - .L_10)
	.align		4
.L_10:
        /*0040*/ 	.word	index@(_Z14update_grads_1PfS_S_S_S_S_S_S_)
        /*0044*/ 	.word	0x0000001a


	//----- nvinfo : EIATTR_FRAME_SIZE
	.align		4
.L_11:
        /*0048*/ 	.byte	0x04, 0x11
        /*004a*/ 	.short	(.L_13 - .L_12)
	.align		4
.L_12:
        /*004c*/ 	.word	index@(_Z14update_grads_1PfS_S_S_S_S_S_S_)
        /*0050*/ 	.word	0x00000000


	//----- nvinfo : EIATTR_REGCOUNT
	.align		4
.L_13:
        /*0054*/ 	.byte	0x04, 0x2f
        /*0056*/ 	.short	(.L_15 - .L_14)
	.align		4
.L_14:
        /*0058*/ 	.word	index@(_Z14update_grads_2PfS_S_S_)
        /*005c*/ 	.word	0x0000000a


	//----- nvinfo : EIATTR_FRAME_SIZE
	.align		4
.L_15:
        /*0060*/ 	.byte	0x04, 0x11
        /*0062*/ 	.short	(.L_17 - .L_16)
	.align		4
.L_16:
        /*0064*/ 	.word	index@(_Z14update_grads_2PfS_S_S_)
        /*0068*/ 	.word	0x00000000


	//----- nvinfo : EIATTR_REGCOUNT
	.align		4
.L_17:
        /*006c*/ 	.byte	0x04, 0x2f
        /*006e*/ 	.short	(.L_19 - .L_18)
	.align		4
.L_18:
        /*0070*/ 	.word	index@(_Z10update_netP13NeuralNetworkPfS1_S1_S1_)
        /*0074*/ 	.word	0x0000000e


	//----- nvinfo : EIATTR_FRAME_SIZE
	.align		4
.L_19:
        /*0078*/ 	.byte	0x04, 0x11
        /*007a*/ 	.short	(.L_21 - .L_20)
	.align		4
.L_20:
        /*007c*/ 	.word	index@(_Z10update_netP13NeuralNetworkPfS1_S1_S1_)
        /*0080*/ 	.word	0x00000000


	//----- nvinfo : EIATTR_REGCOUNT
	.align		4
.L_21:
        /*0084*/ 	.byte	0x04, 0x2f
        /*0086*/ 	.short	(.L_23 - .L_22)
	.align		4
.L_22:
        /*0088*/ 	.word	index@(_Z13convertToHalfPfP6__halfi)
        /*008c*/ 	.word	0x0000000a


	//----- nvinfo : EIATTR_FRAME_SIZE
	.align		4
.L_23:
        /*0090*/ 	.byte	0x04, 0x11
        /*0092*/ 	.short	(.L_25 - .L_24)
	.align		4
.L_24:
        /*0094*/ 	.word	index@(_Z13convertToHalfPfP6__halfi)
        /*0098*/ 	.word	0x00000000


	//----- nvinfo : EIATTR_MIN_STACK_SIZE
	.align		4
.L_25:
        /*009c*/ 	.byte	0x04, 0x12
        /*009e*/ 	.short	(.L_27 - .L_26)
	.align		4
.L_26:
        /*00a0*/ 	.word	index@(_Z13convertToHalfPfP6__halfi)
        /*00a4*/ 	.word	0x00000000


	//----- nvinfo : EIATTR_MIN_STACK_SIZE
	.align		4
.L_27:
        /*00a8*/ 	.byte	0x04, 0x12
        /*00aa*/ 	.short	(.L_29 - .L_28)
	.align		4
.L_28:
        /*00ac*/ 	.word	index@(_Z10update_netP13NeuralNetworkPfS1_S1_S1_)
        /*00b0*/ 	.word	0x00000000


	//----- nvinfo : EIATTR_MIN_STACK_SIZE
	.align		4
.L_29:
        /*00b4*/ 	.byte	0x04, 0x12
        /*00b6*/ 	.short	(.L_31 - .L_30)
	.align		4
.L_30:
        /*00b8*/ 	.word	index@(_Z14update_grads_2PfS_S_S_)
        /*00bc*/ 	.word	0x00000000


	//----- nvinfo : EIATTR_MIN_STACK_SIZE
	.align		4
.L_31:
        /*00c0*/ 	.byte	0x04, 0x12
        /*00c2*/ 	.short	(.L_33 - .L_32)
	.align		4
.L_32:
        /*00c4*/ 	.word	index@(_Z14update_grads_1PfS_S_S_S_S_S_S_)
        /*00c8*/ 	.word	0x00000000


	//----- nvinfo : EIATTR_MIN_STACK_SIZE
	.align		4
.L_33:
        /*00cc*/ 	.byte	0x04, 0x12
        /*00ce*/ 	.short	(.L_35 - .L_34)
	.align		4
.L_34:
        /*00d0*/ 	.word	index@(_Z8backwardP13NeuralNetworkPfS1_S1_S1_S1_S1_S1_S1_S1_S1_)
        /*00d4*/ 	.word	0x00000000


	//----- nvinfo : EIATTR_MIN_STACK_SIZE
	.align		4
.L_35:
        /*00d8*/ 	.byte	0x04, 0x12
        /*00da*/ 	.short	(.L_37 - .L_36)
	.align		4
.L_36:
        /*00dc*/ 	.word	index@(_Z7forwardP13NeuralNetworkPfS1_P6__halfS1_S3_)
        /*00e0*/ 	.word	0x00000000
.L_37:


//--------------------- .nv.compat                --------------------------
	.section	.nv.compat,"",@"SHT_CUDA_COMPAT_INFO"
	.align	4
        /*0000*/ 	.byte	0x02, 0x09, 0x00, 0x00, 0x02, 0x02, 0x01, 0x00, 0x02, 0x05, 0x05, 0x00, 0x03, 0x07, 0x01, 0x01
        /*0010*/ 	.byte	0x02, 0x03, 0x00, 0x00, 0x02, 0x06, 0x01, 0x00, 0x04, 0x0b, 0x08, 0x00, 0x01, 0x00, 0x00, 0x00
        /*0020*/ 	.byte	0x00, 0x00, 0x00, 0x00


//--------------------- .nv.info._Z13convertToHalfPfP6__halfi --------------------------
	.section	.nv.info._Z13convertToHalfPfP6__halfi,"",@"SHT_CUDA_INFO"
	.sectionflags	@""
	.align	4


	//----- nvinfo : EIATTR_CUDA_API_VERSION
	.align		4
        /*0000*/ 	.byte	0x04, 0x37
        /*0002*/ 	.short	(.L_39 - .L_38)
.L_38:
        /*0004*/ 	.word	0x00000082


	//----- nvinfo : EIATTR_KPARAM_INFO
	.align		4
.L_39:
        /*0008*/ 	.byte	0x04, 0x17
        /*000a*/ 	.short	(.L_41 - .L_40)
.L_40:
        /*000c*/ 	.word	0x00000000
        /*0010*/ 	.short	0x0002
        /*0012*/ 	.short	0x0010
        /*0014*/ 	.byte	0x00, 0xf0, 0x11, 0x00


	//----- nvinfo : EIATTR_KPARAM_INFO
	.align		4
.L_41:
        /*0018*/ 	.byte	0x04, 0x17
        /*001a*/ 	.short	(.L_43 - .L_42)
.L_42:
        /*001c*/ 	.word	0x00000000
        /*0020*/ 	.short	0x0001
        /*0022*/ 	.short	0x0008
        /*0024*/ 	.byte	0x00, 0xf5, 0x21, 0x00


	//----- nvinfo : EIATTR_KPARAM_INFO
	.align		4
.L_43:
        /*0028*/ 	.byte	0x04, 0x17
        /*002a*/ 	.short	(.L_45 - .L_44)
.L_44:
        /*002c*/ 	.word	0x00000000
        /*0030*/ 	.short	0x0000
        /*0032*/ 	.short	0x0000
        /*0034*/ 	.byte	0x00, 0xf5, 0x21, 0x00


	//----- nvinfo : EIATTR_SPARSE_MMA_MASK
	.align		4
.L_45:
        /*0038*/ 	.byte	0x03, 0x50
        /*003a*/ 	.short	0x0000


	//----- nvinfo : EIATTR_MAXREG_COUNT
	.align		4
        /*003c*/ 	.byte	0x03, 0x1b
        /*003e*/ 	.short	0x00ff


	//----- nvinfo : EIATTR_MERCURY_ISA_VERSION
	.align		4
        /*0040*/ 	.byte	0x03, 0x5f
        /*0042*/ 	.short	0x0101


	//----- nvinfo : EIATTR_VRC_CTA_INIT_COUNT
	.align		4
        /*0044*/ 	.byte	0x02, 0x4a
	.zero		1
	.zero		1


	//----- nvinfo : EIATTR_EXIT_INSTR_OFFSETS
	.align		4
        /*0048*/ 	.byte	0x04, 0x1c
        /*004a*/ 	.short	(.L_47 - .L_46)


	//   ....[0]....
.L_46:
        /*004c*/ 	.word	0x00000070


	//   ....[1]....
        /*0050*/ 	.word	0x00000100


	//----- nvinfo : EIATTR_CBANK_PARAM_SIZE
	.align		4
.L_47:
        /*0054*/ 	.byte	0x03, 0x19
        /*0056*/ 	.short	0x0014


	//----- nvinfo : EIATTR_PARAM_CBANK
	.align		4
        /*0058*/ 	.byte	0x04, 0x0a
        /*005a*/ 	.short	(.L_49 - .L_48)
	.align		4
.L_48:
        /*005c*/ 	.word	index@(.nv.constant0._Z13convertToHalfPfP6__halfi)
        /*0060*/ 	.short	0x0380
        /*0062*/ 	.short	0x0014


	//----- nvinfo : EIATTR_SW_WAR
	.align		4
.L_49:
        /*0064*/ 	.byte	0x04, 0x36
        /*0066*/ 	.short	(.L_51 - .L_50)
.L_50:
        /*0068*/ 	.word	0x00000008
.L_51:


//--------------------- .nv.info._Z10update_netP13NeuralNetworkPfS1_S1_S1_ --------------------------
	.section	.nv.info._Z10update_netP13NeuralNetworkPfS1_S1_S1_,"",@"SHT_CUDA_INFO"
	.sectionflags	@""
	.align	4


	//----- nvinfo : EIATTR_CUDA_API_VERSION
	.align		4
        /*0000*/ 	.byte	0x04, 0x37
        /*0002*/ 	.short	(.L_53 - .L_52)
.L_52:
        /*0004*/ 	.word	0x00000082


	//----- nvinfo : EIATTR_KPARAM_INFO
	.align		4
.L_53:
        /*0008*/ 	.byte	0x04, 0x17
        /*000a*/ 	.short	(.L_55 - .L_54)
.L_54:
        /*000c*/ 	.word	0x00000000
        /*0010*/ 	.short	0x0004
        /*0012*/ 	.short	0x0020
        /*0014*/ 	.byte	0x00, 0xf5, 0x21, 0x00


	//----- nvinfo : EIATTR_KPARAM_INFO
	.align		4
.L_55:
        /*0018*/ 	.byte	0x04, 0x17
        /*001a*/ 	.short	(.L_57 - .L_56)
.L_56:
        /*001c*/ 	.word	0x00000000
        /*0020*/ 	.short	0x0003
        /*0022*/ 	.short	0x0018
        /*0024*/ 	.byte	0x00, 0xf5, 0x21, 0x00


	//----- nvinfo : EIATTR_KPARAM_INFO
	.align		4
.L_57:
        /*0028*/ 	.byte	0x04, 0x17
        /*002a*/ 	.short	(.L_59 - .L_58)
.L_58:
        /*002c*/ 	.word	0x00000000
        /*0030*/ 	.short	0x0002
        /*0032*/ 	.short	0x0010
        /*0034*/ 	.byte	0x00, 0xf5, 0x21, 0x00


	//----- nvinfo : EIATTR_KPARAM_INFO
	.align		4
.L_59:
        /*0038*/ 	.byte	0x04, 0x17
        /*003a*/ 	.short	(.L_61 - .L_60)
.L_60:
        /*003c*/ 	.word	0x00000000
        /*0040*/ 	.short	0x0001
        /*0042*/ 	.short	0x0008
        /*0044*/ 	.byte	0x00, 0xf5, 0x21, 0x00


	//----- nvinfo : EIATTR_KPARAM_INFO
	.align		4
.L_61:
        /*0048*/ 	.byte	0x04, 0x17
        /*004a*/ 	.short	(.L_63 - .L_62)
.L_62:
        /*004c*/ 	.word	0x00000000
        /*0050*/ 	.short	0x0000
        /*0052*/ 	.short	0x0000
        /*0054*/ 	.byte	0x00, 0xf5, 0x21, 0x00


	//----- nvinfo : EIATTR_SPARSE_MMA_MASK
	.align		4
.L_63:
        /*0058*/ 	.byte	0x03, 0x50
        /*005a*/ 	.short	0x0000


	//----- nvinfo : EIATTR_MAXREG_COUNT
	.align		4
        /*005c*/ 	.byte	0x03, 0x1b
        /*005e*/ 	.short	0x00ff


	//----- nvinfo : EIATTR_MERCURY_ISA_VERSION
	.align		4
        /*0060*/ 	.byte	0x03, 0x5f
        /*0062*/ 	.short	0x0101


	//----- nvinfo : EIATTR_VRC_CTA_INIT_COUNT
	.align		4
        /*0064*/ 	.byte	0x02, 0x4a
	.zero		1
	.zero		1


	//----- nvinfo : EIATTR_EXIT_INSTR_OFFSETS
	.align		4
        /*0068*/ 	.byte	0x04, 0x1c
        /*006a*/ 	.short	(.L_65 - .L_64)


	//   ....[0]....
.L_64:
        /*006c*/ 	.word	0x00000190


	//   ....[1]....
        /*0070*/ 	.word	0x00000390


	//   ....[2]....
        /*0074*/ 	.word	0x00000460


	//----- nvinfo : EIATTR_CRS_STACK_SIZE
	.align		4
.L_65:
        /*0078*/ 	.byte	0x04, 0x1e
        /*007a*/ 	.short	(.L_67 - .L_66)
.L_66:
        /*007c*/ 	.word	0x00000000


	//----- nvinfo : EIATTR_CBANK_PARAM_SIZE
	.align		4
.L_67:
        /*0080*/ 	.byte	0x03, 0x19
        /*0082*/ 	.short	0x0028


	//----- nvinfo : EIATTR_PARAM_CBANK
	.align		4
        /*0084*/ 	.byte	0x04, 0x0a
        /*0086*/ 	.short	(.L_69 - .L_68)
	.align		4
.L_68:
        /*0088*/ 	.word	index@(.nv.constant0._Z10update_netP13NeuralNetworkPfS1_S1_S1_)
        /*008c*/ 	.short	0x0380
        /*008e*/ 	.short	0x0028


	//----- nvinfo : EIATTR_SW_WAR
	.align		4
.L_69:
        /*0090*/ 	.byte	0x04, 0x36
        /*0092*/ 	.short	(.L_71 - .L_70)
.L_70:
        /*0094*/ 	.word	0x00000008
.L_71:


//--------------------- .nv.info._Z14update_grads_2PfS_S_S_ --------------------------
	.section	.nv.info._Z14update_grads_2PfS_S_S_,"",@"SHT_CUDA_INFO"
	.sectionflags	@""
	.align	4


	//----- nvinfo : EIATTR_CUDA_API_VERSION
	.align		4
        /*0000*/ 	.byte	0x04, 0x37
        /*0002*/ 	.short	(.L_73 - .L_72)
.L_72:
        /*0004*/ 	.word	0x00000082


	//----- nvinfo : EIATTR_KPARAM_INFO
	.align		4
.L_73:
        /*0008*/ 	.byte	0x04, 0x17
        /*000a*/ 	.short	(.L_75 - .L_74)
.L_74:
        /*000c*/ 	.word	0x00000000
        /*0010*/ 	.short	0x0003
        /*0012*/ 	.short	0x0018
        /*0014*/ 	.byte	0x00, 0xf5, 0x21, 0x00


	//----- nvinfo : EIATTR_KPARAM_INFO
	.align		4
.L_75:
        /*0018*/ 	.byte	0x04, 0x17
        /*001a*/ 	.short	(.L_77 - .L_76)
.L_76:
        /*001c*/ 	.word	0x00000000
        /*0020*/ 	.short	0x0002
        /*0022*/ 	.short	0x0010
        /*0024*/ 	.byte	0x00, 0xf5, 0x21, 0x00


	//----- nvinfo : EIATTR_KPARAM_INFO
	.align		4
.L_77:
        /*0028*/ 	.byte	0x04, 0x17
        /*002a*/ 	.short	(.L_79 - .L_78)
.L_78:
        /*002c*/ 	.word	0x00000000
        /*0030*/ 	.short	0x0001
        /*0032*/ 	.short	0x0008
        /*0034*/ 	.byte	0x00, 0xf5, 0x21, 0x00


	//----- nvinfo : EIATTR_KPARAM_INFO
	.align		4
.L_79:
        /*0038*/ 	.byte	0x04, 0x17
        /*003a*/ 	.short	(.L_81 - .L_80)
.L_80:
        /*003c*/ 	.word	0x00000000
        /*0040*/ 	.short	0x0000
        /*0042*/ 	.short	0x0000
        /*0044*/ 	.byte	0x00, 0xf5, 0x21, 0x00


	//----- nvinfo : EIATTR_SPARSE_MMA_MASK
	.align		4
.L_81:
        /*0048*/ 	.byte	0x03, 0x50
        /*004a*/ 	.short	0x0000


	//----- nvinfo : EIATTR_MAXREG_COUNT
	.align		4
        /*004c*/ 	.byte	0x03, 0x1b
        /*004e*/ 	.short	0x00ff


	//----- nvinfo : EIATTR_MERCURY_ISA_VERSION
	.align		4
        /*0050*/ 	.byte	0x03, 0x5f
        /*0052*/ 	.short	0x0101


	//----- nvinfo : EIATTR_VRC_CTA_INIT_COUNT
	.align		4
        /*0054*/ 	.byte	0x02, 0x4a
	.zero		1
	.zero		1


	//----- nvinfo : EIATTR_EXIT_INSTR_OFFSETS
	.align		4
        /*0058*/ 	.byte	0x04, 0x1c
        /*005a*/ 	.short	(.L_83 - .L_82)


	//   ....[0]....
.L_82:
        /*005c*/ 	.word	0x00000060


	//   ....[1]....
        /*0060*/ 	.word	0x000000e0


	//   ....[2]....
        /*0064*/ 	.word	0x00000150


	//   ....[3]....
        /*0068*/ 	.word	0x000001c0


	//   ....[4]....
        /*006c*/ 	.word	0x00000220


	//----- nvinfo : EIATTR_CBANK_PARAM_SIZE
	.align		4
.L_83:
        /*0070*/ 	.byte	0x03, 0x19
        /*0072*/ 	.short	0x0020


	//----- nvinfo : EIATTR_PARAM_CBANK
	.align		4
        /*0074*/ 	.byte	0x04, 0x0a
        /*0076*/ 	.short	(.L_85 - .L_84)
	.align		4
.L_84:
        /*0078*/ 	.word	index@(.nv.constant0._Z14update_grads_2PfS_S_S_)
        /*007c*/ 	.short	0x0380
        /*007e*/ 	.short	0x0020


	//----- nvinfo : EIATTR_SW_WAR
	.align		4
.L_85:
        /*0080*/ 	.byte	0x04, 0x36
        /*0082*/ 	.short	(.L_87 - .L_86)
.L_86:
        /*0084*/ 	.word	0x00000008
.L_87:


//--------------------- .nv.info._Z14update_grads_1PfS_S_S_S_S_S_S_ --------------------------
	.section	.nv.info._Z14update_grads_1PfS_S_S_S_S_S_S_,"",@"SHT_CUDA_INFO"
	.sectionflags	@""
	.align	4


	//----- nvinfo : EIATTR_CUDA_API_VERSION
	.align		4
        /*0000*/ 	.byte	0x04, 0x37
        /*0002*/ 	.short	(.L_89 - .L_88)
.L_88:
        /*0004*/ 	.word	0x00000082


	//----- nvinfo : EIATTR_KPARAM_INFO
	.align		4
.L_89:
        /*0008*/ 	.byte	0x04, 0x17
        /*000a*/ 	.short	(.L_91 - .L_90)
.L_90:
        /*000c*/ 	.word	0x00000000
        /*0010*/ 	.short	0x0007
        /*0012*/ 	.short	0x0038
        /*0014*/ 	.byte	0x00, 0xf5, 0x21, 0x00


	//----- nvinfo : EIATTR_KPARAM_INFO
	.align		4
.L_91:
        /*0018*/ 	.byte	0x04, 0x17
        /*001a*/ 	.short	(.L_93 - .L_92)
.L_92:
        /*001c*/ 	.word	0x00000000
        /*0020*/ 	.short	0x0006
        /*0022*/ 	.short	0x0030
        /*0024*/ 	.byte	0x00, 0xf5, 0x21, 0x00


	//----- nvinfo : EIATTR_KPARAM_INFO
	.align		4
.L_93:
        /*0028*/ 	.byte	0x04, 0x17
        /*002a*/ 	.short	(.L_95 - .L_94)
.L_94:
        /*002c*/ 	.word	0x00000000
        /*0030*/ 	.short	0x0005
        /*0032*/ 	.short	0x0028
        /*0034*/ 	.byte	0x00, 0xf5, 0x21, 0x00


	//----- nvinfo : EIATTR_KPARAM_INFO
	.align		4
.L_95:
        /*0038*/ 	.byte	0x04, 0x17
        /*003a*/ 	.short	(.L_97 - .L_96)
.L_96:
        /*003c*/ 	.word	0x00000000
        /*0040*/ 	.short	0x0004
        /*0042*/ 	.short	0x0020
        /*0044*/ 	.byte	0x00, 0xf5, 0x21, 0x00


	//----- nvinfo : EIATTR_KPARAM_INFO
	.align		4
.L_97:
        /*0048*/ 	.byte	0x04, 0x17
        /*004a*/ 	.short	(.L_99 - .L_98)
.L_98:
        /*004c*/ 	.word	0x00000000
        /*0050*/ 	.short	0x0003
        /*0052*/ 	.short	0x0018
        /*0054*/ 	.byte	0x00, 0xf5, 0x21, 0x00


	//----- nvinfo : EIATTR_KPARAM_INFO
	.align		4
.L_99:
        /*0058*/ 	.byte	0x04, 0x17
        /*005a*/ 	.short	(.L_101 - .L_100)
.L_100:
        /*005c*/ 	.word	0x00000000
        /*0060*/ 	.short	0x0002
        /*0062*/ 	.short	0x0010
        /*0064*/ 	.byte	0x00, 0xf5, 0x21, 0x00


	//----- nvinfo : EIATTR_KPARAM_INFO
	.align		4
.L_101:
        /*0068*/ 	.byte	0x04, 0x17
        /*006a*/ 	.short	(.L_103 - .L_102)
.L_102:
        /*006c*/ 	.word	0x00000000
        /*0070*/ 	.short	0x0001
        /*0072*/ 	.short	0x0008
        /*0074*/ 	.byte	0x00, 0xf5, 0x21, 0x00


	//----- nvinfo : EIATTR_KPARAM_INFO
	.align		4
.L_103:
        /*0078*/ 	.byte	0x04, 0x17
        /*007a*/ 	.short	(.L_105 - .L_104)
.L_104:
        /*007c*/ 	.word	0x00000000
        /*0080*/ 	.short	0x0000
        /*0082*/ 	.short	0x0000
        /*0084*/ 	.byte	0x00, 0xf5, 0x21, 0x00


	//----- nvinfo : EIATTR_SPARSE_MMA_MASK
	.align		4
.L_105:
        /*0088*/ 	.byte	0x03, 0x50
        /*008a*/ 	.short	0x0000


	//----- nvinfo : EIATTR_MAXREG_COUNT
	.align		4
        /*008c*/ 	.byte	0x03, 0x1b
        /*008e*/ 	.short	0x00ff


	//----- nvinfo : EIATTR_MERCURY_ISA_VERSION
	.align		4
        /*0090*/ 	.byte	0x03, 0x5f
        /*0092*/ 	.short	0x0101


	//----- nvinfo : EIATTR_VRC_CTA_INIT_COUNT
	.align		4
        /*0094*/ 	.byte	0x02, 0x4a
	.zero		1
	.zero		1


	//----- nvinfo : EIATTR_EXIT_INSTR_OFFSETS
	.align		4
        /*0098*/ 	.byte	0x04, 0x1c
        /*009a*/ 	.short	(.L_107 - .L_106)


	//   ....[0]....
.L_106:
        /*009c*/ 	.word	0x000013b0


	//   ....[1]....
        /*00a0*/ 	.word	0x00002060


	//   ....[2]....
        /*00a4*/ 	.word	0x000026b0


	//----- nvinfo : EIATTR_CRS_STACK_SIZE
	.align		4
.L_107:
        /*00a8*/ 	.byte	0x04, 0x1e
        /*00aa*/ 	.short	(.L_109 - .L_108)
.L_108:
        /*00ac*/ 	.word	0x00000000


	//----- nvinfo : EIATTR_CBANK_PARAM_SIZE
	.align		4
.L_109:
        /*00b0*/ 	.byte	0x03, 0x19
        /*00b2*/ 	.short	0x0040


	//----- nvinfo : EIATTR_PARAM_CBANK
	.align		4
        /*00b4*/ 	.byte	0x04, 0x0a
        /*00b6*/ 	.short	(.L_111 - .L_110)
	.align		4
.L_110:
        /*00b8*/ 	.word	index@(.nv.constant0._Z14update_grads_1PfS_S_S_S_S_S_S_)
        /*00bc*/ 	.short	0x0380
        /*00be*/ 	.short	0x0040


	//----- nvinfo : EIATTR_SW_WAR
	.align		4
.L_111:
        /*00c0*/ 	.byte	0x04, 0x36
        /*00c2*/ 	.short	(.L_113 - .L_112)
.L_112:
        /*00c4*/ 	.word	0x00000008
.L_113:


//--------------------- .nv.info._Z8backwardP13NeuralNetworkPfS1_S1_S1_S1_S1_S1_S1_S1_S1_ --------------------------
	.section	.nv.info._Z8backwardP13NeuralNetworkPfS1_S1_S1_S1_S1_S1_S1_S1_S1_,"",@"SHT_CUDA_INFO"
	.sectionflags	@""
	.align	4


	//----- nvinfo : EIATTR_CUDA_API_VERSION
	.align		4
        /*0000*/ 	.byte	0x04, 0x37
        /*0002*/ 	.short	(.L_115 - .L_114)
.L_114:
        /*0004*/ 	.word	0x00000082


	//----- nvinfo : EIATTR_KPARAM_INFO
	.align		4
.L_115:
        /*0008*/ 	.byte	0x04, 0x17
        /*000a*/ 	.short	(.L_117 - .L_116)
.L_116:
        /*000c*/ 	.word	0x00000000
        /*0010*/ 	.short	0x000a
        /*0012*/ 	.short	0x0050
        /*0014*/ 	.byte	0x00, 0xf5, 0x21, 0x00


	//----- nvinfo : EIATTR_KPARAM_INFO
	.align		4
.L_117:
        /*0018*/ 	.byte	0x04, 0x17
        /*001a*/ 	.short	(.L_119 - .L_118)
.L_118:
        /*001c*/ 	.word	0x00000000
        /*0020*/ 	.short	0x0009
        /*0022*/ 	.short	0x0048
        /*0024*/ 	.byte	0x00, 0xf5, 0x21, 0x00


	//----- nvinfo : EIATTR_KPARAM_INFO
	.align		4
.L_119:
        /*0028*/ 	.byte	0x04, 0x17
        /*002a*/ 	.short	(.L_121 - .L_120)
.L_120:
        /*002c*/ 	.word	0x00000000
        /*0030*/ 	.short	0x0008
        /*0032*/ 	.short	0x0040
        /*0034*/ 	.byte	0x00, 0xf5, 0x21, 0x00


	//----- nvinfo : EIATTR_KPARAM_INFO
	.align		4
.L_121:
        /*0038*/ 	.byte	0x04, 0x17
        /*003a*/ 	.short	(.L_123 - .L_122)
.L_122:
        /*003c*/ 	.word	0x00000000
        /*0040*/ 	.short	0x0007
        /*0042*/ 	.short	0x0038
        /*0044*/ 	.byte	0x00, 0xf5, 0x21, 0x00


	//----- nvinfo : EIATTR_KPARAM_INFO
	.align		4
.L_123:
        /*0048*/ 	.byte	0x04, 0x17
        /*004a*/ 	.short	(.L_125 - .L_124)
.L_124:
        /*004c*/ 	.word	0x00000000
        /*0050*/ 	.short	0x0006
        /*0052*/ 	.short	0x0030
        /*0054*/ 	.byte	0x00, 0xf5, 0x21, 0x00


	//----- nvinfo : EIATTR_KPARAM_INFO
	.align		4
.L_125:
        /*0058*/ 	.byte	0x04, 0x17
        /*005a*/ 	.short	(.L_127 - .L_126)
.L_126:
        /*005c*/ 	.word	0x00000000
        /*0060*/ 	.short	0x0005
        /*0062*/ 	.short	0x0028
        /*0064*/ 	.byte	0x00, 0xf5, 0x21, 0x00


	//----- nvinfo : EIATTR_KPARAM_INFO
	.align		4
.L_127:
        /*0068*/ 	.byte	0x04, 0x17
        /*006a*/ 	.short	(.L_129 - .L_128)
.L_128:
        /*006c*/ 	.word	0x00000000
        /*0070*/ 	.short	0x0004
        /*0072*/ 	.short	0x0020
        /*0074*/ 	.byte	0x00, 0xf5, 0x21, 0x00


	//----- nvinfo : EIATTR_KPARAM_INFO
	.align		4
.L_129:
        /*0078*/ 	.byte	0x04, 0x17
        /*007a*/ 	.short	(.L_131 - .L_130)
.L_130:
        /*007c*/ 	.word	0x00000000
        /*0080*/ 	.short	0x0003
        /*0082*/ 	.short	0x0018
        /*0084*/ 	.byte	0x00, 0xf5, 0x21, 0x00


	//----- nvinfo : EIATTR_KPARAM_INFO
	.align		4
.L_131:
        /*0088*/ 	.byte	0x04, 0x17
        /*008a*/ 	.short	(.L_133 - .L_132)
.L_132:
        /*008c*/ 	.word	0x00000000
        /*0090*/ 	.short	0x0002
        /*0092*/ 	.short	0x0010
        /*0094*/ 	.byte	0x00, 0xf5, 0x21, 0x00


	//----- nvinfo : EIATTR_KPARAM_INFO
	.align		4
.L_133:
        /*0098*/ 	.byte	0x04, 0x17
        /*009a*/ 	.short	(.L_135 - .L_134)
.L_134:
        /*009c*/ 	.word	0x00000000
        /*00a0*/ 	.short	0x0001
        /*00a2*/ 	.short	0x0008
        /*00a4*/ 	.byte	0x00, 0xf5, 0x21, 0x00


	//----- nvinfo : EIATTR_KPARAM_INFO
	.align		4
.L_135:
        /*00a8*/ 	.byte	0x04, 0x17
        /*00aa*/ 	.short	(.L_137 - .L_136)
.L_136:
        /*00ac*/ 	.word	0x00000000
        /*00b0*/ 	.short	0x0000
        /*00b2*/ 	.short	0x0000
        /*00b4*/ 	.byte	0x00, 0xf5, 0x21, 0x00


	//----- nvinfo : EIATTR_SPARSE_MMA_MASK
	.align		4
.L_137:
        /*00b8*/ 	.byte	0x03, 0x50
        /*00ba*/ 	.short	0x0000


	//----- nvinfo : EIATTR_MAXREG_COUNT
	.align		4
        /*00bc*/ 	.byte	0x03, 0x1b
        /*00be*/ 	.short	0x00ff


	//----- nvinfo : EIATTR_NUM_BARRIERS
	.align		4
        /*00c0*/ 	.byte	0x02, 0x4c
        /*00c2*/ 	.byte	0x01
	.zero		1


	//----- nvinfo : EIATTR_MERCURY_ISA_VERSION
	.align		4
        /*00c4*/ 	.byte	0x03, 0x5f
        /*00c6*/ 	.short	0x0101


	//----- nvinfo : EIATTR_VRC_CTA_INIT_COUNT
	.align		4
        /*00c8*/ 	.byte	0x02, 0x4a
	.zero		1
	.zero		1


	//----- nvinfo : EIATTR_EXIT_INSTR_OFFSETS
	.align		4
        /*00cc*/ 	.byte	0x04, 0x1c
        /*00ce*/ 	.short	(.L_139 - .L_138)


	//   ....[0]....
.L_138:
        /*00d0*/ 	.word	0x00000150


	//   ....[1]....
        /*00d4*/ 	.word	0x00000430


	//----- nvinfo : EIATTR_CRS_STACK_SIZE
	.align		4
.L_139:
        /*00d8*/ 	.byte	0x04, 0x1e
        /*00da*/ 	.short	(.L_141 - .L_140)
.L_140:
        /*00dc*/ 	.word	0x00000000


	//----- nvinfo : EIATTR_CBANK_PARAM_SIZE
	.align		4
.L_141:
        /*00e0*/ 	.byte	0x03, 0x19
        /*00e2*/ 	.short	0x0058


	//----- nvinfo : EIATTR_PARAM_CBANK
	.align		4
        /*00e4*/ 	.byte	0x04, 0x0a
        /*00e6*/ 	.short	(.L_143 - .L_142)
	.align		4
.L_142:
        /*00e8*/ 	.word	index@(.nv.constant0._Z8backwardP13NeuralNetworkPfS1_S1_S1_S1_S1_S1_S1_S1_S1_)
        /*00ec*/ 	.short	0x0380
        /*00ee*/ 	.short	0x0058


	//----- nvinfo : EIATTR_SW_WAR
	.align		4
.L_143:
        /*00f0*/ 	.byte	0x04, 0x36
        /*00f2*/ 	.short	(.L_145 - .L_144)
.L_144:
        /*00f4*/ 	.word	0x00000008
.L_145:


//--------------------- .nv.info._Z7forwardP13NeuralNetworkPfS1_P6__halfS1_S3_ --------------------------
	.section	.nv.info._Z7forwardP13NeuralNetworkPfS1_P6__halfS1_S3_,"",@"SHT_CUDA_INFO"
	.sectionflags	@""
	.align	4


	//----- nvinfo : EIATTR_CUDA_API_VERSION
	.align		4
        /*0000*/ 	.byte	0x04, 0x37
        /*0002*/ 	.short	(.L_147 - .L_146)
.L_146:
        /*0004*/ 	.word	0x00000082


	//----- nvinfo : EIATTR_KPARAM_INFO
	.align		4
.L_147:
        /*0008*/ 	.byte	0x04, 0x17
        /*000a*/ 	.short	(.L_149 - .L_148)
.L_148:
        /*000c*/ 	.word	0x00000000
        /*0010*/ 	.short	0x0005
        /*0012*/ 	.short	0x0028
        /*0014*/ 	.byte	0x00, 0xf5, 0x21, 0x00


	//----- nvinfo : EIATTR_KPARAM_INFO
	.align		4
.L_149:
        /*0018*/ 	.byte	0x04, 0x17
        /*001a*/ 	.short	(.L_151 - .L_150)
.L_150:
        /*001c*/ 	.word	0x00000000
        /*0020*/ 	.short	0x0004
        /*0022*/ 	.short	0x0020
        /*0024*/ 	.byte	0x00, 0xf5, 0x21, 0x00


	//----- nvinfo : EIATTR_KPARAM_INFO
	.align		4
.L_151:
        /*0028*/ 	.byte	0x04, 0x17
        /*002a*/ 	.short	(.L_153 - .L_152)
.L_152:
        /*002c*/ 	.word	0x00000000
        /*0030*/ 	.short	0x0003
        /*0032*/ 	.short	0x0018
        /*0034*/ 	.byte	0x00, 0xf5, 0x21, 0x00


	//----- nvinfo : EIATTR_KPARAM_INFO
	.align		4
.L_153:
        /*0038*/ 	.byte	0x04, 0x17
        /*003a*/ 	.short	(.L_155 - .L_154)
.L_154:
        /*003c*/ 	.word	0x00000000
        /*0040*/ 	.short	0x0002
        /*0042*/ 	.short	0x0010
        /*0044*/ 	.byte	0x00, 0xf5, 0x21, 0x00


	//----- nvinfo : EIATTR_KPARAM_INFO
	.align		4
.L_155:
        /*0048*/ 	.byte	0x04, 0x17
        /*004a*/ 	.short	(.L_157 - .L_156)
.L_156:
        /*004c*/ 	.word	0x00000000
        /*0050*/ 	.short	0x0001
        /*0052*/ 	.short	0x0008
        /*0054*/ 	.byte	0x00, 0xf5, 0x21, 0x00


	//----- nvinfo : EIATTR_KPARAM_INFO
	.align		4
.L_157:
        /*0058*/ 	.byte	0x04, 0x17
        /*005a*/ 	.short	(.L_159 - .L_158)
.L_158:
        /*005c*/ 	.word	0x00000000
        /*0060*/ 	.short	0x0000
        /*0062*/ 	.short	0x0000
        /*0064*/ 	.byte	0x00, 0xf5, 0x21, 0x00


	//----- nvinfo : EIATTR_SPARSE_MMA_MASK
	.align		4
.L_159:
        /*0068*/ 	.byte	0x03, 0x50
        /*006a*/ 	.short	0x0000


	//----- nvinfo : EIATTR_WMMA_USED
	.align		4
        /*006c*/ 	.byte	0x01, 0x2b
	.zero		2


	//----- nvinfo : EIATTR_MAXREG_COUNT
	.align		4
        /*0070*/ 	.byte	0x03, 0x1b
        /*0072*/ 	.short	0x00ff


	//----- nvinfo : EIATTR_NUM_BARRIERS
	.align		4
        /*0074*/ 	.byte	0x02, 0x4c
        /*0076*/ 	.byte	0x01
	.zero		1


	//----- nvinfo : EIATTR_MERCURY_ISA_VERSION
	.align		4
        /*0078*/ 	.byte	0x03, 0x5f
        /*007a*/ 	.short	0x0101


	//----- nvinfo : EIATTR_VRC_CTA_INIT_COUNT
	.align		4
        /*007c*/ 	.byte	0x02, 0x4a
	.zero		1
	.zero		1


	//----- nvinfo : EIATTR_EXIT_INSTR_OFFSETS
	.align		4
        /*0080*/ 	.byte	0x04, 0x1c
        /*0082*/ 	.short	(.L_161 - .L_160)


	//   ....[0]....
.L_160:
        /*0084*/ 	.word	0x00000030


	//   ....[1]....
        /*0088*/ 	.word	0x00000990


	//   ....[2]....
        /*008c*/ 	.word	0x00001ce0


	//----- nvinfo : EIATTR_CRS_STACK_SIZE
	.align		4
.L_161:
        /*0090*/ 	.byte	0x04, 0x1e
        /*0092*/ 	.short	(.L_163 - .L_162)
.L_162:
        /*0094*/ 	.word	0x00000000


	//----- nvinfo : EIATTR_CBANK_PARAM_SIZE
	.align		4
.L_163:
        /*0098*/ 	.byte	0x03, 0x19
        /*009a*/ 	.short	0x0030


	//----- nvinfo : EIATTR_PARAM_CBANK
	.align		4
        /*009c*/ 	.byte	0x04, 0x0a
        /*009e*/ 	.short	(.L_165 - .L_164)
	.align		4
.L_164:
        /*00a0*/ 	.word	index@(.nv.constant0._Z7forwardP13NeuralNetworkPfS1_P6__halfS1_S3_)
        /*00a4*/ 	.short	0x0380
        /*00a6*/ 	.short	0x0030


	//----- nvinfo : EIATTR_SW_WAR
	.align		4
.L_165:
        /*00a8*/ 	.byte	0x04, 0x36
        /*00aa*/ 	.short	(.L_167 - .L_166)
.L_166:
        /*00ac*/ 	.word	0x00000008
.L_167:


//--------------------- .nv.callgraph             --------------------------
	.section	.nv.callgraph,"",@"SHT_CUDA_CALLGRAPH"
	.align	4
	.sectionentsize	8
	.align		4
        /*0000*/ 	.word	0x00000000
	.align		4
        /*0004*/ 	.word	0xffffffff
	.align		4
        /*0008*/ 	.word	0x00000000
	.align		4
        /*000c*/ 	.word	0xfffffffe
	.align		4
        /*0010*/ 	.word	0x00000000
	.align		4
        /*0014*/ 	.word	0xfffffffd
	.align		4
        /*0018*/ 	.word	0x00000000
	.align		4
        /*001c*/ 	.word	0xfffffffc


//--------------------- .text._Z13convertToHalfPfP6__halfi --------------------------
	.section	.text._Z13convertToHalfPfP6__halfi,"ax",@progbits
	.align	128
        .global         _Z13convertToHalfPfP6__halfi
        .type           _Z13convertToHalfPfP6__halfi,@function
        .size           _Z13convertToHalfPfP6__halfi,(.L_x_35 - _Z13convertToHalfPfP6__halfi)
        .other          _Z13convertToHalfPfP6__halfi,@"STO_CUDA_ENTRY STV_DEFAULT"
_Z13convertToHalfPfP6__halfi:
.text._Z13convertToHalfPfP6__halfi:
[----:B------:R-:W-:Y:S01]  /*0000*/  LDC R1, c[0x0][0x37c] ;  /* 0x0000df00ff017b82 */ /* 0x000fe20000000800 */
[----:B------:R-:W0:Y:S07]  /*0010*/  S2R R0, SR_TID.X ;  /* 0x0000000000007919 */ /* 0x000e2e0000002100 */
[----:B------:R-:W0:Y:S01]  /*0020*/  S2UR UR4, SR_CTAID.X ;  /* 0x00000000000479c3 */ /* 0x000e220000002500 */
[----:B------:R-:W1:Y:S07]  /*0030*/  LDCU UR5, c[0x0][0x390] ;  /* 0x00007200ff0577ac */ /* 0x000e6e0008000800 */
[----:B------:R-:W0:Y:S02]  /*0040*/  LDC R7, c[0x0][0x360] ;  /* 0x0000d800ff077b82 */ /* 0x000e240000000800 */
[----:B0-----:R-:W-:-:S05]  /*0050*/  IMAD R7, R7, UR4, R0 ;  /* 0x0000000407077c24 */ /* 0x001fca000f8e0200 */
[----:B-1----:R-:W-:-:S13]  /*0060*/  ISETP.GE.AND P0, PT, R7, UR5, PT ;  /* 0x0000000507007c0c */ /* 0x002fda000bf06270 */
[----:B------:R-:W-:Y:S05]  /*0070*/  @P0 EXIT ;  /* 0x000000000000094d */ /* 0x000fea0003800000 */
[----:B------:R-:W0:Y:S01]  /*0080*/  LDC.64 R2, c[0x0][0x380] ;  /* 0x0000e000ff027b82 */ /* 0x000e220000000a00 */
[----:B------:R-:W1:Y:S07]  /*0090*/  LDCU.64 UR4, c[0x0][0x358] ;  /* 0x00006b00ff0477ac */ /* 0x000e6e0008000a00 */
[----:B------:R-:W2:Y:S01]  /*00a0*/  LDC.64 R4, c[0x0][0x388] ;  /* 0x0000e200ff047b82 */ /* 0x000ea20000000a00 */
[----:B0-----:R-:W-:-:S06]  /*00b0*/  IMAD.WIDE R2, R7, 0x4, R2 ;  /* 0x0000000407027825 */ /* 0x001fcc00078e0202 */
[----:B-1----:R-:W3:Y:S01]  /*00c0*/  LDG.E R2, desc[UR4][R2.64] ;  /* 0x0000000402027981 */ /* 0x002ee2000c1e1900 */
[----:B--2---:R-:W-:Y:S01]  /*00d0*/  IMAD.WIDE R4, R7, 0x2, R4 ;  /* 0x0000000207047825 */ /* 0x004fe200078e0204 */
[----:B---3--:R-:W-:-:S05]  /*00e0*/  F2FP.F16.F32.PACK_AB R0, RZ, R2 ;  /* 0x00000002ff00723e */ /* 0x008fca00000000ff */
[----:B------:R-:W-:Y:S01]  /*00f0*/  STG.E.U16 desc[UR4][R4.64], R0 ;  /* 0x0000000004007986 */ /* 0x000fe2000c101504 */
[----:B------:R-:W-:Y:S05]  /*0100*/  EXIT ;  /* 0x000000000000794d */ /* 0x000fea0003800000 */
.L_x_0:
[----:B------:R-:W-:-:S00]  /*0110*/  BRA `(.L_x_0) ;  /* 0xfffffffc00fc7947 */ /* 0x000fc0000383ffff */
[----:B------:R-:W-:-:S00]  /*0120*/  NOP ;  /* 0x0000000000007918 */ /* 0x000fc00000000000 */
        /* <DEDUP_REMOVED lines=13> */
.L_x_35:


//--------------------- .text._Z10update_netP13NeuralNetworkPfS1_S1_S1_ --------------------------
	.section	.text._Z10update_netP13NeuralNetworkPfS1_S1_S1_,"ax",@progbits
	.align	128
        .global         _Z10update_netP13NeuralNetworkPfS1_S1_S1_
        .type           _Z10update_netP13NeuralNetworkPfS1_S1_S1_,@function
        .size           _Z10update_netP13NeuralNetworkPfS1_S1_S1_,(.L_x_36 - _Z10update_netP13NeuralNetworkPfS1_S1_S1_)
        .other          _Z10update_netP13NeuralNetworkPfS1_S1_S1_,@"STO_CUDA_ENTRY STV_DEFAULT"
_Z10update_netP13NeuralNetworkPfS1_S1_S1_:
.text._Z10update_netP13NeuralNetworkPfS1_S1_S1_:
[----:B------:R-:W-:Y:S01]  /*0000*/  LDC R1, c[0x0][0x37c] ;  /* 0x0000df00ff017b82 */ /* 0x000fe20000000800 */
[----:B------:R-:W0:Y:S07]  /*0010*/  S2R R3, SR_TID.X ;  /* 0x0000000000037919 */ /* 0x000e2e0000002100 */
[----:B------:R-:W0:Y:S01]  /*0020*/  S2UR UR6, SR_CTAID.X ;  /* 0x00000000000679c3 */ /* 0x000e220000002500 */
[----:B------:R-:W1:Y:S01]  /*0030*/  LDCU.64 UR4, c[0x0][0x358] ;  /* 0x00006b00ff0477ac */ /* 0x000e620008000a00 */
[----:B------:R-:W-:Y:S06]  /*0040*/  BSSY.RECONVERGENT B0, `(.L_x_1) ;  /* 0x0000016000007945 */ /* 0x000fec0003800200 */
[----:B------:R-:W0:Y:S02]  /*0050*/  LDC R0, c[0x0][0x360] ;  /* 0x0000d800ff007b82 */ /* 0x000e240000000800 */
[----:B0-----:R-:W-:-:S05]  /*0060*/  IMAD R0, R0, UR6, R3 ;  /* 0x0000000600007c24 */ /* 0x001fca000f8e0203 */
[----:B------:R-:W-:-:S13]  /*0070*/  ISETP.GT.AND P0, PT, R0, 0x4ff, PT ;  /* 0x000004ff0000780c */ /* 0x000fda0003f04270 */
[----:B-1----:R-:W-:Y:S05]  /*0080*/  @P0 BRA `(.L_x_2) ;  /* 0x00000000003c0947 */ /* 0x002fea0003800000 */
[----:B------:R-:W0:Y:S08]  /*0090*/  LDC.64 R10, c[0x0][0x380] ;  /* 0x0000e000ff0a7b82 */ /* 0x000e300000000a00 */
[----:B------:R-:W1:Y:S01]  /*00a0*/  LDC.64 R2, c[0x0][0x390] ;  /* 0x0000e400ff027b82 */ /* 0x000e620000000a00 */
[----:B0-----:R-:W2:Y:S01]  /*00b0*/  LDG.E.64 R4, desc[UR4][R10.64+0x8] ;  /* 0x000008040a047981 */ /* 0x001ea2000c1e1b00 */
[----:B-1----:R-:W-:-:S06]  /*00c0*/  IMAD.WIDE R2, R0, 0x4, R2 ;  /* 0x0000000400027825 */ /* 0x002fcc00078e0202 */
[----:B------:R-:W3:Y:S01]  /*00d0*/  LDG.E R2, desc[UR4][R2.64] ;  /* 0x0000000402027981 */ /* 0x000ee2000c1e1900 */
[----:B--2---:R-:W-:-:S05]  /*00e0*/  IMAD.WIDE R6, R0, 0x4, R4 ;  /* 0x0000000400067825 */ /* 0x004fca00078e0204 */
[----:B------:R-:W2:Y:S01]  /*00f0*/  LDG.E R8, desc[UR4][R6.64] ;  /* 0x0000000406087981 */ /* 0x000ea2000c1e1900 */
[----:B---3--:R-:W-:Y:S01]  /*0100*/  F2F.F64.F32 R4, R2 ;  /* 0x0000000200047310 */ /* 0x008fe20000201800 */
[----:B------:R-:W-:Y:S01]  /*0110*/  UMOV UR6, 0x47ae147b ;  /* 0x47ae147b00067882 */ /* 0x000fe20000000000 */
[----:B------:R-:W-:-:S06]  /*0120*/  UMOV UR7, 0x3f847ae1 ;  /* 0x3f847ae100077882 */ /* 0x000fcc0000000000 */
[----:B--2---:R-:W0:Y:S02]  /*0130*/  F2F.F64.F32 R8, R8 ;  /* 0x0000000800087310 */ /* 0x004e240000201800 */
[----:B0-----:R-:W-:-:S10]  /*0140*/  DFMA R4, R4, -UR6, R8 ;  /* 0x8000000604047c2b */ /* 0x001fd40008000008 */
[----:B------:R-:W0:Y:S02]  /*0150*/  F2F.F32.F64 R5, R4 ;  /* 0x0000000400057310 */ /* 0x000e240000301000 */
[----:B0-----:R0:W-:Y:S01]  /*0160*/  STG.E desc[UR4][R6.64], R5 ;  /* 0x0000000506007986 */ /* 0x0011e2000c101904 */
[----:B------:R-:W-:Y:S05]  /*0170*/  BRA `(.L_x_3) ;  /* 0x0000000000087947 */ /* 0x000fea0003800000 */
.L_x_2:
[----:B------:R-:W-:-:S13]  /*0180*/  ISETP.GT.U32.AND P0, PT, R0, 0x187ff, PT ;  /* 0x000187ff0000780c */ /* 0x000fda0003f04070 */
[----:B------:R-:W-:Y:S05]  /*0190*/  @P0 EXIT ;  /* 0x000000000000094d */ /* 0x000fea0003800000 */
.L_x_3:
[----:B------:R-:W-:Y:S05]  /*01a0*/  BSYNC.RECONVERGENT B0 ;  /* 0x0000000000007941 */ /* 0x000fea0003800200 */
.L_x_1:
[----:B------:R-:W1:Y:S08]  /*01b0*/  LDC.64 R2, c[0x0][0x380] ;  /* 0x0000e000ff027b82 */ /* 0x000e700000000a00 */
[----:B0-----:R-:W0:Y:S01]  /*01c0*/  LDC.64 R4, c[0x0][0x388] ;  /* 0x0000e200ff047b82 */ /* 0x001e220000000a00 */
[----:B-1----:R-:W2:Y:S01]  /*01d0*/  LDG.E.64 R6, desc[UR4][R2.64] ;  /* 0x0000000402067981 */ /* 0x002ea2000c1e1b00 */
[----:B0-----:R-:W-:-:S06]  /*01e0*/  IMAD.WIDE R4, R0, 0x4, R4 ;  /* 0x0000000400047825 */ /* 0x001fcc00078e0204 */
[----:B------:R-:W3:Y:S01]  /*01f0*/  LDG.E R4, desc[UR4][R4.64] ;  /* 0x0000000404047981 */ /* 0x000ee2000c1e1900 */
[----:B--2---:R-:W-:-:S05]  /*0200*/  IMAD.WIDE R8, R0, 0x4, R6 ;  /* 0x0000000400087825 */ /* 0x004fca00078e0206 */
[----:B------:R-:W2:Y:S01]  /*0210*/  LDG.E R10, desc[UR4][R8.64] ;  /* 0x00000004080a7981 */ /* 0x000ea2000c1e1900 */
[----:B---3--:R-:W-:Y:S01]  /*0220*/  F2F.F64.F32 R6, R4 ;  /* 0x0000000400067310 */ /* 0x008fe20000201800 */
[----:B------:R-:W-:Y:S01]  /*0230*/  UMOV UR6, 0x47ae147b ;  /* 0x47ae147b00067882 */ /* 0x000fe20000000000 */
[----:B------:R-:W-:Y:S01]  /*0240*/  UMOV UR7, 0x3f847ae1 ;  /* 0x3f847ae100077882 */ /* 0x000fe20000000000 */
[----:B------:R-:W-:Y:S01]  /*0250*/  ISETP.GT.AND P0, PT, R0, 0x9, PT ;  /* 0x000000090000780c */ /* 0x000fe20003f04270 */
[----:B------:R-:W-:Y:S04]  /*0260*/  BSSY.RECONVERGENT B0, `(.L_x_4) ;  /* 0x0000014000007945 */ /* 0x000fe80003800200 */
[----:B--2---:R-:W0:Y:S02]  /*0270*/  F2F.F64.F32 R10, R10 ;  /* 0x0000000a000a7310 */ /* 0x004e240000201800 */
[----:B0-----:R-:W-:-:S10]  /*0280*/  DFMA R6, R6, -UR6, R10 ;  /* 0x8000000606067c2b */ /* 0x001fd4000800000a */
[----:B------:R-:W0:Y:S02]  /*0290*/  F2F.F32.F64 R7, R6 ;  /* 0x0000000600077310 */ /* 0x000e240000301000 */
[----:B0-----:R0:W-:Y:S01]  /*02a0*/  STG.E desc[UR4][R8.64], R7 ;  /* 0x0000000708007986 */ /* 0x0011e2000c101904 */
[----:B------:R-:W-:Y:S05]  /*02b0*/  @P0 BRA `(.L_x_5) ;  /* 0x0000000000300947 */ /* 0x000fea0003800000 */
[----:B0-----:R-:W2:Y:S01]  /*02c0*/  LDG.E.64 R6, desc[UR4][R2.64+0x18] ;  /* 0x0000180402067981 */ /* 0x001ea2000c1e1b00 */
[----:B------:R-:W0:Y:S02]  /*02d0*/  LDC.64 R4, c[0x0][0x3a0] ;  /* 0x0000e800ff047b82 */ /* 0x000e240000000a00 */
[----:B0-----:R-:W-:-:S06]  /*02e0*/  IMAD.WIDE R4, R0, 0x4, R4 ;  /* 0x0000000400047825 */ /* 0x001fcc00078e0204 */
[----:B------:R-:W3:Y:S01]  /*02f0*/  LDG.E R4, desc[UR4][R4.64] ;  /* 0x0000000404047981 */ /* 0x000ee2000c1e1900 */
[----:B--2---:R-:W-:-:S05]  /*0300*/  IMAD.WIDE R8, R0, 0x4, R6 ;  /* 0x0000000400087825 */ /* 0x004fca00078e0206 */
[----:B------:R-:W2:Y:S01]  /*0310*/  LDG.E R10, desc[UR4][R8.64] ;  /* 0x00000004080a7981 */ /* 0x000ea2000c1e1900 */
[----:B---3--:R-:W-:Y:S08]  /*0320*/  F2F.F64.F32 R6, R4 ;  /* 0x0000000400067310 */ /* 0x008ff00000201800 */
[----:B--2---:R-:W0:Y:S02]  /*0330*/  F2F.F64.F32 R10, R10 ;  /* 0x0000000a000a7310 */ /* 0x004e240000201800 */
[----:B0-----:R-:W-:-:S10]  /*0340*/  DFMA R6, R6, -UR6, R10 ;  /* 0x8000000606067c2b */ /* 0x001fd4000800000a */
[----:B------:R-:W0:Y:S02]  /*0350*/  F2F.F32.F64 R7, R6 ;  /* 0x0000000600077310 */ /* 0x000e240000301000 */
[----:B0-----:R1:W-:Y:S01]  /*0360*/  STG.E desc[UR4][R8.64], R7 ;  /* 0x0000000708007986 */ /* 0x0013e2000c101904 */
[----:B------:R-:W-:Y:S05]  /*0370*/  BRA `(.L_x_6) ;  /* 0x0000000000087947 */ /* 0x000fea0003800000 */
.L_x_5:
[----:B------:R-:W-:-:S13]  /*0380*/  ISETP.GT.U32.AND P0, PT, R0, 0x7f, PT ;  /* 0x0000007f0000780c */ /* 0x000fda0003f04070 */
[----:B------:R-:W-:Y:S05]  /*0390*/  @P0 EXIT ;  /* 0x000000000000094d */ /* 0x000fea0003800000 */
.L_x_6:
[----:B------:R-:W-:Y:S05]  /*03a0*/  BSYNC.RECONVERGENT B0 ;  /* 0x0000000000007941 */ /* 0x000fea0003800200 */
.L_x_4:
[----:B------:R-:W0:Y:S01]  /*03b0*/  LDG.E.64 R2, desc[UR4][R2.64+0x10] ;  /* 0x0000100402027981 */ /* 0x000e22000c1e1b00 */
[----:B------:R-:W2:Y:S02]  /*03c0*/  LDC.64 R4, c[0x0][0x398] ;  /* 0x0000e600ff047b82 */ /* 0x000ea40000000a00 */
[----:B--2---:R-:W-:-:S06]  /*03d0*/  IMAD.WIDE R4, R0, 0x4, R4 ;  /* 0x0000000400047825 */ /* 0x004fcc00078e0204 */
[----:B------:R-:W2:Y:S01]  /*03e0*/  LDG.E R4, desc[UR4][R4.64] ;  /* 0x0000000404047981 */ /* 0x000ea2000c1e1900 */
[----:B01----:R-:W-:-:S05]  /*03f0*/  IMAD.WIDE R8, R0, 0x4, R2 ;  /* 0x0000000400087825 */ /* 0x003fca00078e0202 */
[----:B------:R-:W3:Y:S01]  /*0400*/  LDG.E R10, desc[UR4][R8.64] ;  /* 0x00000004080a7981 */ /* 0x000ee2000c1e1900 */
[----:B--2---:R-:W-:Y:S08]  /*0410*/  F2F.F64.F32 R6, R4 ;  /* 0x0000000400067310 */ /* 0x004ff00000201800 */
[----:B---3--:R-:W0:Y:S02]  /*0420*/  F2F.F64.F32 R10, R10 ;  /* 0x0000000a000a7310 */ /* 0x008e240000201800 */
[----:B0-----:R-:W-:-:S10]  /*0430*/  DFMA R6, R6, -UR6, R10 ;  /* 0x8000000606067c2b */ /* 0x001fd4000800000a */
[----:B------:R-:W0:Y:S02]  /*0440*/  F2F.F32.F64 R7, R6 ;  /* 0x0000000600077310 */ /* 0x000e240000301000 */
[----:B0-----:R-:W-:Y:S01]  /*0450*/  STG.E desc[UR4][R8.64], R7 ;  /* 0x0000000708007986 */ /* 0x001fe2000c101904 */
[----:B------:R-:W-:Y:S05]  /*0460*/  EXIT ;  /* 0x000000000000794d */ /* 0x000fea0003800000 */
.L_x_7:
        /* <DEDUP_REMOVED lines=9> */
.L_x_36:


//--------------------- .text._Z14update_grads_2PfS_S_S_ --------------------------
	.section	.text._Z14update_grads_2PfS_S_S_,"ax",@progbits
	.align	128
        .global         _Z14update_grads_2PfS_S_S_
        .type           _Z14update_grads_2PfS_S_S_,@function
        .size           _Z14update_grads_2PfS_S_S_,(.L_x_37 - _Z14update_grads_2PfS_S_S_)
        .other          _Z14update_grads_2PfS_S_S_,@"STO_CUDA_ENTRY STV_DEFAULT"
_Z14update_grads_2PfS_S_S_:
.text._Z14update_grads_2PfS_S_S_:
[----:B------:R-:W-:Y:S01]  /*0000*/  LDC R1, c[0x0][0x37c] ;  /* 0x0000df00ff017b82 */ /* 0x000fe20000000800 */
[----:B------:R-:W0:Y:S07]  /*0010*/  S2R R0, SR_TID.X ;  /* 0x0000000000007919 */ /* 0x000e2e0000002100 */
[----:B------:R-:W0:Y:S08]  /*0020*/  S2UR UR4, SR_CTAID.X ;  /* 0x00000000000479c3 */ /* 0x000e300000002500 */
[----:B------:R-:W0:Y:S02]  /*0030*/  LDC R5, c[0x0][0x360] ;  /* 0x0000d800ff057b82 */ /* 0x000e240000000800 */
[----:B0-----:R-:W-:-:S05]  /*0040*/  IMAD R5, R5, UR4, R0 ;  /* 0x0000000405057c24 */ /* 0x001fca000f8e0200 */
[----:B------:R-:W-:-:S13]  /*0050*/  ISETP.GT.AND P0, PT, R5, 0x187ff, PT ;  /* 0x000187ff0500780c */ /* 0x000fda0003f04270 */
[----:B------:R-:W-:Y:S05]  /*0060*/  @P0 EXIT ;  /* 0x000000000000094d */ /* 0x000fea0003800000 */
[----:B------:R-:W0:Y:S01]  /*0070*/  LDC.64 R2, c[0x0][0x380] ;  /* 0x0000e000ff027b82 */ /* 0x000e220000000a00 */
[----:B------:R-:W1:Y:S01]  /*0080*/  LDCU.64 UR4, c[0x0][0x358] ;  /* 0x00006b00ff0477ac */ /* 0x000e620008000a00 */
[----:B0-----:R-:W-:-:S05]  /*0090*/  IMAD.WIDE R2, R5, 0x4, R2 ;  /* 0x0000000405027825 */ /* 0x001fca00078e0202 */
[----:B-1----:R-:W2:Y:S01]  /*00a0*/  LDG.E R0, desc[UR4][R2.64] ;  /* 0x0000000402007981 */ /* 0x002ea2000c1e1900 */
[----:B------:R-:W-:Y:S01]  /*00b0*/  ISETP.GT.AND P0, PT, R5, 0x4ff, PT ;  /* 0x000004ff0500780c */ /* 0x000fe20003f04270 */
[----:B--2---:R-:W-:-:S05]  /*00c0*/  FMUL R7, R0, 0.03125 ;  /* 0x3d00000000077820 */ /* 0x004fca0000400000 */
[----:B------:R0:W-:Y:S07]  /*00d0*/  STG.E desc[UR4][R2.64], R7 ;  /* 0x0000000702007986 */ /* 0x0001ee000c101904 */
[----:B------:R-:W-:Y:S05]  /*00e0*/  @P0 EXIT ;  /* 0x000000000000094d */ /* 0x000fea0003800000 */
[----:B0-----:R-:W0:Y:S02]  /*00f0*/  LDC.64 R2, c[0x0][0x388] ;  /* 0x0000e200ff027b82 */ /* 0x001e240000000a00 */
[----:B0-----:R-:W-:-:S05]  /*0100*/  IMAD.WIDE R2, R5, 0x4, R2 ;  /* 0x0000000405027825 */ /* 0x001fca00078e0202 */
[----:B------:R-:W2:Y:S01]  /*0110*/  LDG.E R0, desc[UR4][R2.64] ;  /* 0x0000000402007981 */ /* 0x000ea2000c1e1900 */
        /* <DEDUP_REMOVED lines=13> */
[----:B------:R-:W2:Y:S02]  /*01f0*/  LDG.E R0, desc[UR4][R2.64] ;  /* 0x0000000402007981 */ /* 0x000ea4000c1e1900 */
[----:B--2---:R-:W-:-:S05]  /*0200*/  FMUL R5, R0, 0.03125 ;  /* 0x3d00000000057820 */ /* 0x004fca0000400000 */
[----:B------:R-:W-:Y:S01]  /*0210*/  STG.E desc[UR4][R2.64], R5 ;  /* 0x0000000502007986 */ /* 0x000fe2000c101904 */
[----:B------:R-:W-:Y:S05]  /*0220*/  EXIT ;  /* 0x000000000000794d */ /* 0x000fea0003800000 */
.L_x_8:
        /* <DEDUP_REMOVED lines=13> */
.L_x_37:


//--------------------- .text._Z14update_grads_1PfS_S_S_S_S_S_S_ --------------------------
	.section	.text._Z14update_grads_1PfS_S_S_S_S_S_S_,"ax",@progbits
	.align	128
        .global         _Z14update_grads_1PfS_S_S_S_S_S_S_
        .type           _Z14update_grads_1PfS_S_S_S_S_S_S_,@function
        .size           _Z14update_grads_1PfS_S_S_S_S_S_S_,(.L_x_38 - _Z14update_grads_1PfS_S_S_S_S_S_S_)
        .other          _Z14update_grads_1PfS_S_S_S_S_S_S_,@"STO_CUDA_ENTRY STV_DEFAULT"
_Z14update_grads_1PfS_S_S_S_S_S_S_:
.text._Z14update_grads_1PfS_S_S_S_S_S_S_:
[----:B------:R-:W-:Y:S01]  /*0000*/  LDC R1, c[0x0][0x37c] ;  /* 0x0000df00ff017b82 */ /* 0x000fe20000000800 */
[----:B------:R-:W0:Y:S07]  /*0010*/  S2R R3, SR_TID.X ;  /* 0x0000000000037919 */ /* 0x000e2e0000002100 */
[----:B------:R-:W0:Y:S01]  /*0020*/  S2UR UR4, SR_CTAID.X ;  /* 0x00000000000479c3 */ /* 0x000e220000002500 */
[----:B------:R-:W-:Y:S07]  /*0030*/  BSSY.RECONVERGENT B0, `(.L_x_9) ;  /* 0x0000137000007945 */ /* 0x000fee0003800200 */
[----:B------:R-:W0:Y:S02]  /*0040*/  LDC R0, c[0x0][0x360] ;  /* 0x0000d800ff007b82 */ /* 0x000e240000000800 */
[----:B0-----:R-:W-:Y:S01]  /*0050*/  IMAD R0, R0, UR4, R3 ;  /* 0x0000000400007c24 */ /* 0x001fe2000f8e0203 */
[----:B------:R-:W0:Y:S04]  /*0060*/  LDCU.64 UR4, c[0x0][0x358] ;  /* 0x00006b00ff0477ac */ /* 0x000e280008000a00 */
[----:B------:R-:W-:-:S02]  /*0070*/  ISETP.GT.AND P1, PT, R0, 0x4ff, PT ;  /* 0x000004ff0000780c */ /* 0x000fc40003f24270 */
[----:B------:R-:W-:-:S11]  /*0080*/  ISETP.GT.AND P0, PT, R0, 0x187ff, PT ;  /* 0x000187ff0000780c */ /* 0x000fd60003f04270 */
[----:B------:R-:W-:Y:S05]  /*0090*/  @P1 BRA `(.L_x_10) ;  /* 0x0000001000c01947 */ /* 0x000fea0003800000 */
[----:B------:R-:W1:Y:S01]  /*00a0*/  LDC.64 R8, c[0x0][0x3b8] ;  /* 0x0000ee00ff087b82 */ /* 0x000e620000000a00 */
[----:B------:R-:W-:-:S04]  /*00b0*/  SHF.R.S32.HI R7, RZ, 0x1f, R0 ;  /* 0x0000001fff077819 */ /* 0x000fc80000011400 */
[----:B------:R-:W-:-:S03]  /*00c0*/  LEA.HI R7, R7, R0, RZ, 0x7 ;  /* 0x0000000007077211 */ /* 0x000fc600078f38ff */
[----:B------:R-:W2:Y:S01]  /*00d0*/  LDC.64 R4, c[0x0][0x388] ;  /* 0x0000e200ff047b82 */ /* 0x000ea20000000a00 */
[----:B------:R-:W-:Y:S02]  /*00e0*/  LOP3.LUT R11, R7, 0xffffff80, RZ, 0xc0, !PT ;  /* 0xffffff80070b7812 */ /* 0x000fe400078ec0ff */
[----:B------:R-:W-:Y:S02]  /*00f0*/  SHF.R.S32.HI R7, RZ, 0x7, R7 ;  /* 0x00000007ff077819 */ /* 0x000fe40000011407 */
[----:B------:R-:W-:-:S03]  /*0100*/  IADD3 R11, PT, PT, R0, -R11, RZ ;  /* 0x8000000b000b7210 */ /* 0x000fc60007ffe0ff */
[----:B------:R-:W3:Y:S02]  /*0110*/  LDC.64 R2, c[0x0][0x3a8] ;  /* 0x0000ea00ff027b82 */ /* 0x000ee40000000a00 */
[----:B-1----:R-:W-:-:S06]  /*0120*/  IMAD.WIDE R12, R11, 0x4, R8 ;  /* 0x000000040b0c7825 */ /* 0x002fcc00078e0208 */
[----:B0-----:R-:W4:Y:S01]  /*0130*/  LDG.E R12, desc[UR4][R12.64] ;  /* 0x000000040c0c7981 */ /* 0x001f22000c1e1900 */
[----:B--2---:R-:W-:-:S05]  /*0140*/  IMAD.WIDE R4, R0, 0x4, R4 ;  /* 0x0000000400047825 */ /* 0x004fca00078e0204 */
[----:B------:R-:W4:Y:S01]  /*0150*/  LDG.E R10, desc[UR4][R4.64] ;  /* 0x00000004040a7981 */ /* 0x000f22000c1e1900 */
[----:B---3--:R-:W-:-:S05]  /*0160*/  IMAD.WIDE R6, R7, 0x4, R2 ;  /* 0x0000000407067825 */ /* 0x008fca00078e0202 */
[----:B------:R-:W4:Y:S01]  /*0170*/  LDG.E R15, desc[UR4][R6.64] ;  /* 0x00000004060f7981 */ /* 0x000f22000c1e1900 */
[----:B------:R-:W-:Y:S01]  /*0180*/  IADD3 R17, PT, PT, R11, 0x80, RZ ;  /* 0x000000800b117810 */ /* 0x000fe20007ffe0ff */
[----:B----4-:R-:W-:-:S04]  /*0190*/  FFMA R19, R15, R12, R10 ;  /* 0x0000000c0f137223 */ /* 0x010fc8000000000a */
[----:B------:R-:W-:Y:S01]  /*01a0*/  IMAD.WIDE.U32 R14, R17, 0x4, R8 ;  /* 0x00000004110e7825 */ /* 0x000fe200078e0008 */
[----:B------:R0:W-:Y:S05]  /*01b0*/  STG.E desc[UR4][R4.64], R19 ;  /* 0x0000001304007986 */ /* 0x0001ea000c101904 */
[----:B------:R-:W2:Y:S04]  /*01c0*/  LDG.E R14, desc[UR4][R14.64] ;  /* 0x000000040e0e7981 */ /* 0x000ea8000c1e1900 */
[----:B------:R-:W2:Y:S01]  /*01d0*/  LDG.E R10, desc[UR4][R6.64+0x28] ;  /* 0x00002804060a7981 */ /* 0x000ea2000c1e1900 */
[----:B------:R-:W-:-:S05]  /*01e0*/  IADD3 R17, PT, PT, R11, 0x100, RZ ;  /* 0x000001000b117810 */ /* 0x000fca0007ffe0ff */
[----:B------:R-:W-:-:S04]  /*01f0*/  IMAD.WIDE.U32 R16, R17, 0x4, R8 ;  /* 0x0000000411107825 */ /* 0x000fc800078e0008 */
[----:B--2---:R-:W-:-:S05]  /*0200*/  FFMA R21, R10, R14, R19 ;  /* 0x0000000e0a157223 */ /* 0x004fca0000000013 */
[----:B------:R1:W-:Y:S04]  /*0210*/  STG.E desc[UR4][R4.64], R21 ;  /* 0x0000001504007986 */ /* 0x0003e8000c101904 */
[----:B------:R-:W2:Y:S04]  /*0220*/  LDG.E R16, desc[UR4][R16.64] ;  /* 0x0000000410107981 */ /* 0x000ea8000c1e1900 */
[----:B------:R-:W2:Y:S01]  /*0230*/  LDG.E R10, desc[UR4][R6.64+0x50] ;  /* 0x00005004060a7981 */ /* 0x000ea2000c1e1900 */
[----:B------:R-:W-:-:S05]  /*0240*/  IADD3 R13, PT, PT, R11, 0x180, RZ ;  /* 0x000001800b0d7810 */ /* 0x000fca0007ffe0ff */
[----:B------:R-:W-:-:S04]  /*0250*/  IMAD.WIDE.U32 R12, R13, 0x4, R8 ;  /* 0x000000040d0c7825 */ /* 0x000fc800078e0008 */
[----:B--2---:R-:W-:-:S05]  /*0260*/  FFMA R23, R10, R16, R21 ;  /* 0x000000100a177223 */ /* 0x004fca0000000015 */
[----:B------:R2:W-:Y:S04]  /*0270*/  STG.E desc[UR4][R4.64], R23 ;  /* 0x0000001704007986 */ /* 0x0005e8000c101904 */
[----:B------:R-:W0:Y:S04]  /*0280*/  LDG.E R12, desc[UR4][R12.64] ;  /* 0x000000040c0c7981 */ /* 0x000e28000c1e1900 */
[----:B------:R-:W0:Y:S01]  /*0290*/  LDG.E R10, desc[UR4][R6.64+0x78] ;  /* 0x00007804060a7981 */ /* 0x000e22000c1e1900 */
[----:B------:R-:W-:-:S05]  /*02a0*/  IADD3 R15, PT, PT, R11, 0x200, RZ ;  /* 0x000002000b0f7810 */ /* 0x000fca0007ffe0ff */
[----:B------:R-:W-:-:S04]  /*02b0*/  IMAD.WIDE.U32 R14, R15, 0x4, R8 ;  /* 0x000000040f0e7825 */ /* 0x000fc800078e0008 */
[----:B0-----:R-:W-:-:S05]  /*02c0*/  FFMA R19, R10, R12, R23 ;  /* 0x0000000c0a137223 */ /* 0x001fca0000000017 */
[----:B------:R0:W-:Y:S04]  /*02d0*/  STG.E desc[UR4][R4.64], R19 ;  /* 0x0000001304007986 */ /* 0x0001e8000c101904 */
[----:B------:R-:W1:Y:S04]  /*02e0*/  LDG.E R14, desc[UR4][R14.64] ;  /* 0x000000040e0e7981 */ /* 0x000e68000c1e1900 */
[----:B------:R-:W1:Y:S01]  /*02f0*/  LDG.E R10, desc[UR4][R6.64+0xa0] ;  /* 0x0000a004060a7981 */ /* 0x000e62000c1e1900 */
[----:B------:R-:W-:-:S05]  /*0300*/  IADD3 R17, PT, PT, R11, 0x280, RZ ;  /* 0x000002800b117810 */ /* 0x000fca0007ffe0ff */
[----:B------:R-:W-:-:S04]  /*0310*/  IMAD.WIDE.U32 R16, R17, 0x4, R8 ;  /* 0x0000000411107825 */ /* 0x000fc800078e0008 */
[----:B-1----:R-:W-:-:S05]  /*0320*/  FFMA R21, R10, R14, R19 ;  /* 0x0000000e0a157223 */ /* 0x002fca0000000013 */
        /* <DEDUP_REMOVED lines=159> */
[----:B------:R-:W-:Y:S01]  /*0d20*/  ISETP.GT.AND P1, PT, R0, 0x9, PT ;  /* 0x000000090000780c */ /* 0x000fe20003f24270 */
[----:B--2---:R-:W-:-:S05]  /*0d30*/  FFMA R15, R10, R8, R11 ;  /* 0x000000080a0f7223 */ /* 0x004fca000000000b */
[----:B------:R3:W-:Y:S07]  /*0d40*/  STG.E desc[UR4][R4.64], R15 ;  /* 0x0000000f04007986 */ /* 0x0007ee000c101904 */
[----:B------:R-:W-:Y:S05]  /*0d50*/  @P1 BRA `(.L_x_10) ;  /* 0x0000000400901947 */ /* 0x000fea0003800000 */
[----:B---3--:R-:W0:Y:S01]  /*0d60*/  LDC.64 R4, c[0x0][0x398] ;  /* 0x0000e600ff047b82 */ /* 0x008e220000000a00 */
[----:B------:R-:W-:-:S05]  /*0d70*/  IMAD.WIDE R2, R0, 0x4, R2 ;  /* 0x0000000400027825 */ /* 0x000fca00078e0202 */
[----:B------:R-:W2:Y:S01]  /*0d80*/  LDG.E R7, desc[UR4][R2.64] ;  /* 0x0000000402077981 */ /* 0x000ea2000c1e1900 */
[----:B0-----:R-:W-:-:S05]  /*0d90*/  IMAD.WIDE R4, R0, 0x4, R4 ;  /* 0x0000000400047825 */ /* 0x001fca00078e0204 */
[----:B------:R-:W2:Y:S02]  /*0da0*/  LDG.E R6, desc[UR4][R4.64] ;  /* 0x0000000404067981 */ /* 0x000ea4000c1e1900 */
[----:B--2---:R-:W-:-:S05]  /*0db0*/  FADD R7, R6, R7 ;  /* 0x0000000706077221 */ /* 0x004fca0000000000 */
[----:B------:R0:W-:Y:S04]  /*0dc0*/  STG.E desc[UR4][R4.64], R7 ;  /* 0x0000000704007986 */ /* 0x0001e8000c101904 */
[----:B------:R-:W2:Y:S02]  /*0dd0*/  LDG.E R6, desc[UR4][R2.64+0x28] ;  /* 0x0000280402067981 */ /* 0x000ea4000c1e1900 */
[----:B--2---:R-:W-:-:S05]  /*0de0*/  FADD R9, R7, R6 ;  /* 0x0000000607097221 */ /* 0x004fca0000000000 */
[----:B------:R1:W-:Y:S04]  /*0df0*/  STG.E desc[UR4][R4.64], R9 ;  /* 0x0000000904007986 */ /* 0x0003e8000c101904 */
[----:B------:R-:W2:Y:S02]  /*0e00*/  LDG.E R6, desc[UR4][R2.64+0x50] ;  /* 0x0000500402067981 */ /* 0x000ea4000c1e1900 */
[----:B--2---:R-:W-:-:S05]  /*0e10*/  FADD R11, R9, R6 ;  /* 0x00000006090b7221 */ /* 0x004fca0000000000 */
[----:B------:R2:W-:Y:S04]  /*0e20*/  STG.E desc[UR4][R4.64], R11 ;  /* 0x0000000b04007986 */ /* 0x0005e8000c101904 */
[----:B------:R-:W3:Y:S02]  /*0e30*/  LDG.E R6, desc[UR4][R2.64+0x78] ;  /* 0x0000780402067981 */ /* 0x000ee4000c1e1900 */
[----:B---3--:R-:W-:-:S05]  /*0e40*/  FADD R13, R11, R6 ;  /* 0x000000060b0d7221 */ /* 0x008fca0000000000 */
[----:B------:R3:W-:Y:S04]  /*0e50*/  STG.E desc[UR4][R4.64], R13 ;  /* 0x0000000d04007986 */ /* 0x0007e8000c101904 */
[----:B------:R-:W0:Y:S02]  /*0e60*/  LDG.E R6, desc[UR4][R2.64+0xa0] ;  /* 0x0000a00402067981 */ /* 0x000e24000c1e1900 */
[----:B0-----:R-:W-:-:S05]  /*0e70*/  FADD R7, R13, R6 ;  /* 0x000000060d077221 */ /* 0x001fca0000000000 */
[----:B------:R0:W-:Y:S04]  /*0e80*/  STG.E desc[UR4][R4.64], R7 ;  /* 0x0000000704007986 */ /* 0x0001e8000c101904 */
[----:B------:R-:W1:Y:S02]  /*0e90*/  LDG.E R6, desc[UR4][R2.64+0xc8] ;  /* 0x0000c80402067981 */ /* 0x000e64000c1e1900 */
[----:B-1----:R-:W-:-:S05]  /*0ea0*/  FADD R9, R7, R6 ;  /* 0x0000000607097221 */ /* 0x002fca0000000000 */
        /* <DEDUP_REMOVED lines=78> */
[----:B------:R4:W-:Y:S02]  /*1390*/  STG.E desc[UR4][R4.64], R13 ;  /* 0x0000000d04007986 */ /* 0x0009e4000c101904 */
.L_x_10:
[----:B0-----:R-:W-:Y:S05]  /*13a0*/  BSYNC.RECONVERGENT B0 ;  /* 0x0000000000007941 */ /* 0x001fea0003800200 */
.L_x_9:
[----:B------:R-:W-:Y:S05]  /*13b0*/  @P0 EXIT ;  /* 0x000000000000094d */ /* 0x000fea0003800000 */
[----:B----4-:R-:W0:Y:S01]  /*13c0*/  LDC.64 R8, c[0x0][0x3b0] ;  /* 0x0000ec00ff087b82 */ /* 0x010e220000000a00 */
[----:B------:R-:W-:-:S05]  /*13d0*/  IMAD.HI R6, R0, 0x5397829d, RZ ;  /* 0x5397829d00067827 */ /* 0x000fca00078e02ff */
[----:B------:R-:W-:Y:S02]  /*13e0*/  SHF.R.U32.HI R7, RZ, 0x1f, R6 ;  /* 0x0000001fff077819 */ /* 0x000fe40000011606 */
[----:B---3--:R-:W1:Y:S02]  /*13f0*/  LDC.64 R4, c[0x0][0x380] ;  /* 0x0000e000ff047b82 */ /* 0x008e640000000a00 */
[----:B------:R-:W-:-:S05]  /*1400*/  LEA.HI.SX32 R7, R6, R7, 0x18 ;  /* 0x0000000706077211 */ /* 0x000fca00078fc2ff */
[----:B------:R-:W-:Y:S01]  /*1410*/  IMAD R11, R7, -0x310, R0 ;  /* 0xfffffcf0070b7824 */ /* 0x000fe200078e0200 */
[----:B------:R-:W2:Y:S03]  /*1420*/  LDC.64 R2, c[0x0][0x3a0] ;  /* 0x0000e800ff027b82 */ /* 0x000ea60000000a00 */
[----:B0-----:R-:W-:-:S06]  /*1430*/  IMAD.WIDE R12, R11, 0x4, R8 ;  /* 0x000000040b0c7825 */ /* 0x001fcc00078e0208 */
[----:B------:R-:W3:Y:S01]  /*1440*/  LDG.E R12, desc[UR4][R12.64] ;  /* 0x000000040c0c7981 */ /* 0x000ee2000c1e1900 */
[----:B-1----:R-:W-:-:S05]  /*1450*/  IMAD.WIDE R4, R0, 0x4, R4 ;  /* 0x0000000400047825 */ /* 0x002fca00078e0204 */
[----:B------:R-:W3:Y:S01]  /*1460*/  LDG.E R10, desc[UR4][R4.64] ;  /* 0x00000004040a7981 */ /* 0x000ee2000c1e1900 */
[----:B--2---:R-:W-:-:S05]  /*1470*/  IMAD.WIDE R6, R7, 0x4, R2 ;  /* 0x0000000407067825 */ /* 0x004fca00078e0202 */
[----:B------:R-:W3:Y:S01]  /*1480*/  LDG.E R15, desc[UR4][R6.64] ;  /* 0x00000004060f7981 */ /* 0x000ee2000c1e1900 */
[----:B------:R-:W-:Y:S01]  /*1490*/  IADD3 R17, PT, PT, R11, 0x310, RZ ;  /* 0x000003100b117810 */ /* 0x000fe20007ffe0ff */
[----:B---3--:R-:W-:-:S04]  /*14a0*/  FFMA R19, R15, R12, R10 ;  /* 0x0000000c0f137223 */ /* 0x008fc8000000000a */
        /* <DEDUP_REMOVED lines=187> */
[----:B------:R-:W-:Y:S05]  /*2060*/  @P0 EXIT ;  /* 0x000000000000094d */ /* 0x000fea0003800000 */
[----:B0-----:R-:W0:Y:S01]  /*2070*/  LDC.64 R4, c[0x0][0x390] ;  /* 0x0000e400ff047b82 */ /* 0x001e220000000a00 */
        /* <DEDUP_REMOVED lines=89> */
[----:B------:R-:W-:Y:S04]  /*2610*/  STG.E desc[UR4][R4.64], R7 ;  /* 0x0000000704007986 */ /* 0x000fe8000c101904 */
[----:B------:R-:W1:Y:S02]  /*2620*/  LDG.E R0, desc[UR4][R2.64+0x3a00] ;  /* 0x003a000402007981 */ /* 0x000e64000c1e1900 */
[----:B-1----:R-:W-:-:S05]  /*2630*/  FADD R9, R7, R0 ;  /* 0x0000000007097221 */ /* 0x002fca0000000000 */
[----:B------:R-:W-:Y:S04]  /*2640*/  STG.E desc[UR4][R4.64], R9 ;  /* 0x0000000904007986 */ /* 0x000fe8000c101904 */
[----:B------:R-:W2:Y:S02]  /*2650*/  LDG.E R0, desc[UR4][R2.64+0x3c00] ;  /* 0x003c000402007981 */ /* 0x000ea4000c1e1900 */
[----:B--2---:R-:W-:-:S05]  /*2660*/  FADD R11, R9, R0 ;  /* 0x00000000090b7221 */ /* 0x004fca0000000000 */
[----:B------:R-:W-:Y:S04]  /*2670*/  STG.E desc[UR4][R4.64], R11 ;  /* 0x0000000b04007986 */ /* 0x000fe8000c101904 */
[----:B------:R-:W3:Y:S02]  /*2680*/  LDG.E R0, desc[UR4][R2.64+0x3e00] ;  /* 0x003e000402007981 */ /* 0x000ee4000c1e1900 */
[----:B---3--:R-:W-:-:S05]  /*2690*/  FADD R13, R11, R0 ;  /* 0x000000000b0d7221 */ /* 0x008fca0000000000 */
[----:B------:R-:W-:Y:S01]  /*26a0*/  STG.E desc[UR4][R4.64], R13 ;  /* 0x0000000d04007986 */ /* 0x000fe2000c101904 */
[----:B------:R-:W-:Y:S05]  /*26b0*/  EXIT ;  /* 0x000000000000794d */ /* 0x000fea0003800000 */
.L_x_11:
        /* <DEDUP_REMOVED lines=12> */
.L_x_38:


//--------------------- .text._Z8backwardP13NeuralNetworkPfS1_S1_S1_S1_S1_S1_S1_S1_S1_ --------------------------
	.section	.text._Z8backwardP13NeuralNetworkPfS1_S1_S1_S1_S1_S1_S1_S1_S1_,"ax",@progbits
	.align	128
        .global         _Z8backwardP13NeuralNetworkPfS1_S1_S1_S1_S1_S1_S1_S1_S1_
        .type           _Z8backwardP13NeuralNetworkPfS1_S1_S1_S1_S1_S1_S1_S1_S1_,@function
        .size           _Z8backwardP13NeuralNetworkPfS1_S1_S1_S1_S1_S1_S1_S1_S1_,(.L_x_39 - _Z8backwardP13NeuralNetworkPfS1_S1_S1_S1_S1_S1_S1_S1_S1_)
        .other          _Z8backwardP13NeuralNetworkPfS1_S1_S1_S1_S1_S1_S1_S1_S1_,@"STO_CUDA_ENTRY STV_DEFAULT"
_Z8backwardP13NeuralNetworkPfS1_S1_S1_S1_S1_S1_S1_S1_S1_:
.text._Z8backwardP13NeuralNetworkPfS1_S1_S1_S1_S1_S1_S1_S1_S1_:
[----:B------:R-:W-:Y:S01]  /*0000*/  LDC R1, c[0x0][0x37c] ;  /* 0x0000df00ff017b82 */ /* 0x000fe20000000800 */
[----:B------:R-:W0:Y:S01]  /*0010*/  S2R R23, SR_TID.X ;  /* 0x0000000000177919 */ /* 0x000e220000002100 */
[----:B------:R-:W1:Y:S01]  /*0020*/  LDCU.64 UR4, c[0x0][0x358] ;  /* 0x00006b00ff0477ac */ /* 0x000e620008000a00 */
[----:B------:R-:W-:Y:S01]  /*0030*/  BSSY.RECONVERGENT B0, `(.L_x_12) ;  /* 0x0000010000007945 */ /* 0x000fe20003800200 */
[----:B------:R-:W2:Y:S01]  /*0040*/  S2R R20, SR_CTAID.X ;  /* 0x0000000000147919 */ /* 0x000ea20000002500 */
[C---:B0-----:R-:W-:Y:S02]  /*0050*/  ISETP.GT.U32.AND P0, PT, R23.reuse, 0x9, PT ;  /* 0x000000091700780c */ /* 0x041fe40003f04070 */
[----:B------:R-:W-:-:S11]  /*0060*/  ISETP.GT.U32.AND P1, PT, R23, 0x7f, PT ;  /* 0x0000007f1700780c */ /* 0x000fd60003f24070 */
[----:B-12---:R-:W-:Y:S05]  /*0070*/  @P0 BRA `(.L_x_13) ;  /* 0x00000000002c0947 */ /* 0x006fea0003800000 */
[----:B------:R-:W0:Y:S01]  /*0080*/  LDC.64 R2, c[0x0][0x398] ;  /* 0x0000e600ff027b82 */ /* 0x000e220000000a00 */
[----:B------:R-:W-:-:S07]  /*0090*/  IMAD R9, R20, 0xa, R23 ;  /* 0x0000000a14097824 */ /* 0x000fce00078e0217 */
[----:B------:R-:W1:Y:S08]  /*00a0*/  LDC.64 R4, c[0x0][0x3a0] ;  /* 0x0000e800ff047b82 */ /* 0x000e700000000a00 */
[----:B------:R-:W2:Y:S01]  /*00b0*/  LDC.64 R6, c[0x0][0x3c8] ;  /* 0x0000f200ff067b82 */ /* 0x000ea20000000a00 */
[----:B0-----:R-:W-:-:S06]  /*00c0*/  IMAD.WIDE.U32 R2, R9, 0x4, R2 ;  /* 0x0000000409027825 */ /* 0x001fcc00078e0002 */
[----:B------:R-:W3:Y:S01]  /*00d0*/  LDG.E R2, desc[UR4][R2.64] ;  /* 0x0000000402027981 */ /* 0x000ee2000c1e1900 */
[----:B-1----:R-:W-:-:S06]  /*00e0*/  IMAD.WIDE.U32 R4, R9, 0x4, R4 ;  /* 0x0000000409047825 */ /* 0x002fcc00078e0004 */
[----:B------:R-:W3:Y:S01]  /*00f0*/  LDG.E R5, desc[UR4][R4.64] ;  /* 0x0000000404057981 */ /* 0x000ee2000c1e1900 */
[----:B--2---:R-:W-:-:S04]  /*0100*/  IMAD.WIDE.U32 R6, R9, 0x4, R6 ;  /* 0x0000000409067825 */ /* 0x004fc800078e0006 */
[----:B---3--:R-:W-:-:S05]  /*0110*/  FADD R9, R2, -R5 ;  /* 0x8000000502097221 */ /* 0x008fca0000000000 */
[----:B------:R0:W-:Y:S02]  /*0120*/  STG.E desc[UR4][R6.64], R9 ;  /* 0x0000000906007986 */ /* 0x0001e4000c101904 */
.L_x_13:
[----:B------:R-:W-:Y:S05]  /*0130*/  BSYNC.RECONVERGENT B0 ;  /* 0x0000000000007941 */ /* 0x000fea0003800200 */
.L_x_12:
[----:B------:R-:W-:Y:S06]  /*0140*/  BAR.SYNC.DEFER_BLOCKING 0x0 ;  /* 0x0000000000007b1d */ /* 0x000fec0000010000 */
[----:B------:R-:W-:Y:S05]  /*0150*/  @P1 EXIT ;  /* 0x000000000000194d */ /* 0x000fea0003800000 */
[----:B------:R-:W1:Y:S08]  /*0160*/  LDC.64 R10, c[0x0][0x380] ;  /* 0x0000e000ff0a7b82 */ /* 0x000e700000000a00 */
[----:B------:R-:W2:Y:S01]  /*0170*/  LDC.64 R4, c[0x0][0x3c8] ;  /* 0x0000f200ff047b82 */ /* 0x000ea20000000a00 */
[----:B-1----:R-:W3:Y:S01]  /*0180*/  LDG.E.64 R2, desc[UR4][R10.64+0x8] ;  /* 0x000008040a027981 */ /* 0x002ee2000c1e1b00 */
[----:B0-----:R-:W-:-:S04]  /*0190*/  IMAD R7, R20, 0xa, RZ ;  /* 0x0000000a14077824 */ /* 0x001fc800078e02ff */
[----:B--2---:R-:W-:Y:S02]  /*01a0*/  IMAD.WIDE.U32 R4, R7, 0x4, R4 ;  /* 0x0000000407047825 */ /* 0x004fe400078e0004 */
[----:B------:R-:W0:Y:S03]  /*01b0*/  LDC.64 R6, c[0x0][0x390] ;  /* 0x0000e400ff067b82 */ /* 0x000e260000000a00 */
[----:B------:R-:W2:Y:S04]  /*01c0*/  LDG.E R9, desc[UR4][R4.64] ;  /* 0x0000000404097981 */ /* 0x000ea8000c1e1900 */
[----:B------:R-:W4:Y:S04]  /*01d0*/  LDG.E R21, desc[UR4][R4.64+0x4] ;  /* 0x0000040404157981 */ /* 0x000f28000c1e1900 */
[----:B------:R-:W5:Y:S04]  /*01e0*/  LDG.E R19, desc[UR4][R4.64+0x8] ;  /* 0x0000080404137981 */ /* 0x000f68000c1e1900 */
[----:B------:R-:W5:Y:S04]  /*01f0*/  LDG.E R17, desc[UR4][R4.64+0xc] ;  /* 0x00000c0404117981 */ /* 0x000f68000c1e1900 */
[----:B------:R-:W5:Y:S04]  /*0200*/  LDG.E R15, desc[UR4][R4.64+0x10] ;  /* 0x00001004040f7981 */ /* 0x000f68000c1e1900 */
[----:B------:R-:W5:Y:S04]  /*0210*/  LDG.E R8, desc[UR4][R4.64+0x14] ;  /* 0x0000140404087981 */ /* 0x000f68000c1e1900 */
[----:B------:R-:W5:Y:S04]  /*0220*/  LDG.E R11, desc[UR4][R4.64+0x18] ;  /* 0x00001804040b7981 */ /* 0x000f68000c1e1900 */
[----:B------:R-:W5:Y:S04]  /*0230*/  LDG.E R25, desc[UR4][R4.64+0x1c] ;  /* 0x00001c0404197981 */ /* 0x000f68000c1e1900 */
[----:B------:R-:W5:Y:S04]  /*0240*/  LDG.E R27, desc[UR4][R4.64+0x20] ;  /* 0x00002004041b7981 */ /* 0x000f68000c1e1900 */
[----:B------:R-:W5:Y:S01]  /*0250*/  LDG.E R24, desc[UR4][R4.64+0x24] ;  /* 0x0000240404187981 */ /* 0x000f62000c1e1900 */
[----:B---3--:R-:W-:-:S05]  /*0260*/  IMAD.WIDE.U32 R2, R23, 0x4, R2 ;  /* 0x0000000417027825 */ /* 0x008fca00078e0002 */
[----:B------:R-:W2:Y:S04]  /*0270*/  LDG.E R0, desc[UR4][R2.64] ;  /* 0x0000000402007981 */ /* 0x000ea8000c1e1900 */
[----:B------:R-:W4:Y:S04]  /*0280*/  LDG.E R18, desc[UR4][R2.64+0x200] ;  /* 0x0002000402127981 */ /* 0x000f28000c1e1900 */
[----:B------:R-:W5:Y:S04]  /*0290*/  LDG.E R16, desc[UR4][R2.64+0x400] ;  /* 0x0004000402107981 */ /* 0x000f68000c1e1900 */
[----:B------:R-:W3:Y:S04]  /*02a0*/  LDG.E R14, desc[UR4][R2.64+0x600] ;  /* 0x00060004020e7981 */ /* 0x000ee8000c1e1900 */
[----:B------:R-:W3:Y:S04]  /*02b0*/  LDG.E R12, desc[UR4][R2.64+0x800] ;  /* 0x00080004020c7981 */ /* 0x000ee8000c1e1900 */
[----:B------:R-:W3:Y:S01]  /*02c0*/  LDG.E R13, desc[UR4][R2.64+0xa00] ;  /* 0x000a0004020d7981 */ /* 0x000ee2000c1e1900 */
[----:B------:R-:W-:-:S03]  /*02d0*/  LEA R23, R20, R23, 0x7 ;  /* 0x0000001714177211 */ /* 0x000fc600078e38ff */
[----:B------:R-:W3:Y:S04]  /*02e0*/  LDG.E R10, desc[UR4][R2.64+0xc00] ;  /* 0x000c0004020a7981 */ /* 0x000ee8000c1e1900 */
[----:B------:R-:W3:Y:S01]  /*02f0*/  LDG.E R20, desc[UR4][R2.64+0xe00] ;  /* 0x000e000402147981 */ /* 0x000ee2000c1e1900 */
[----:B0-----:R-:W-:-:S03]  /*0300*/  IMAD.WIDE.U32 R6, R23, 0x4, R6 ;  /* 0x0000000417067825 */ /* 0x001fc600078e0006 */
[----:B------:R-:W3:Y:S04]  /*0310*/  LDG.E R22, desc[UR4][R2.64+0x1000] ;  /* 0x0010000402167981 */ /* 0x000ee8000c1e1900 */
[----:B------:R-:W3:Y:S04]  /*0320*/  LDG.E R29, desc[UR4][R2.64+0x1200] ;  /* 0x00120004021d7981 */ /* 0x000ee8000c1e1900 */
[----:B------:R-:W3:Y:S01]  /*0330*/  LDG.E R6, desc[UR4][R6.64] ;  /* 0x0000000406067981 */ /* 0x000ee2000c1e1900 */
[----:B--2---:R-:W-:-:S04]  /*0340*/  FFMA R9, R0, R9, RZ ;  /* 0x0000000900097223 */ /* 0x004fc800000000ff */
[----:B----4-:R-:W-:-:S04]  /*0350*/  FFMA R9, R18, R21, R9 ;  /* 0x0000001512097223 */ /* 0x010fc80000000009 */
[----:B-----5:R-:W-:-:S04]  /*0360*/  FFMA R9, R16, R19, R9 ;  /* 0x0000001310097223 */ /* 0x020fc80000000009 */
[----:B---3--:R-:W-:-:S04]  /*0370*/  FFMA R9, R14, R17, R9 ;  /* 0x000000110e097223 */ /* 0x008fc80000000009 */
[----:B------:R-:W-:Y:S02]  /*0380*/  FFMA R12, R12, R15, R9 ;  /* 0x0000000f0c0c7223 */ /* 0x000fe40000000009 */
[----:B------:R-:W0:Y:S02]  /*0390*/  LDC.64 R14, c[0x0][0x3d0] ;  /* 0x0000f400ff0e7b82 */ /* 0x000e240000000a00 */
[----:B------:R-:W-:-:S04]  /*03a0*/  FFMA R13, R13, R8, R12 ;  /* 0x000000080d0d7223 */ /* 0x000fc8000000000c */
[----:B------:R-:W-:-:S04]  /*03b0*/  FFMA R11, R10, R11, R13 ;  /* 0x0000000b0a0b7223 */ /* 0x000fc8000000000d */
[----:B------:R-:W-:-:S04]  /*03c0*/  FFMA R11, R20, R25, R11 ;  /* 0x00000019140b7223 */ /* 0x000fc8000000000b */
[----:B------:R-:W-:-:S04]  /*03d0*/  FFMA R22, R22, R27, R11 ;  /* 0x0000001b16167223 */ /* 0x000fc8000000000b */
[----:B------:R-:W-:Y:S01]  /*03e0*/  FFMA R22, R29, R24, R22 ;  /* 0x000000181d167223 */ /* 0x000fe20000000016 */
[----:B------:R-:W-:Y:S01]  /*03f0*/  FSETP.GT.AND P0, PT, R6, RZ, PT ;  /* 0x000000ff0600720b */ /* 0x000fe20003f04000 */
[----:B0-----:R-:W-:-:S03]  /*0400*/  IMAD.WIDE.U32 R14, R23, 0x4, R14 ;  /* 0x00000004170e7825 */ /* 0x001fc600078e000e */
[----:B------:R-:W-:-:S05]  /*0410*/  FSEL R3, R22, RZ, P0 ;  /* 0x000000ff16037208 */ /* 0x000fca0000000000 */
[----:B------:R-:W-:Y:S01]  /*0420*/  STG.E desc[UR4][R14.64], R3 ;  /* 0x000000030e007986 */ /* 0x000fe2000c101904 */
[----:B------:R-:W-:Y:S05]  /*0430*/  EXIT ;  /* 0x000000000000794d */ /* 0x000fea0003800000 */
.L_x_14:
        /* <DEDUP_REMOVED lines=12> */
.L_x_39:


//--------------------- .text._Z7forwardP13NeuralNetworkPfS1_P6__halfS1_S3_ --------------------------
	.section	.text._Z7forwardP13NeuralNetworkPfS1_P6__halfS1_S3_,"ax",@progbits
	.align	128
        .global         _Z7forwardP13NeuralNetworkPfS1_P6__halfS1_S3_
        .type           _Z7forwardP13NeuralNetworkPfS1_P6__halfS1_S3_,@function
        .size           _Z7forwardP13NeuralNetworkPfS1_P6__halfS1_S3_,(.L_x_34 - _Z7forwardP13NeuralNetworkPfS1_P6__halfS1_S3_)
        .other          _Z7forwardP13NeuralNetworkPfS1_P6__halfS1_S3_,@"STO_CUDA_ENTRY STV_DEFAULT"
_Z7forwardP13NeuralNetworkPfS1_P6__halfS1_S3_:
.text._Z7forwardP13NeuralNetworkPfS1_P6__halfS1_S3_:
[----:B------:R-:W-:Y:S01]  /*0000*/  LDC R1, c[0x0][0x37c] ;  /* 0x0000df00ff017b82 */ /* 0x000fe20000000800 */
[----:B------:R-:W0:Y:S02]  /*0010*/  S2R R5, SR_TID.X ;  /* 0x0000000000057919 */ /* 0x000e240000002100 */
[----:B0-----:R-:W-:-:S13]  /*0020*/  ISETP.GT.U32.AND P0, PT, R5, 0x7f, PT ;  /* 0x0000007f0500780c */ /* 0x001fda0003f04070 */
[----:B------:R-:W-:Y:S05]  /*0030*/  @P0 EXIT ;  /* 0x000000000000094d */ /* 0x000fea0003800000 */
[----:B------:R-:W0:Y:S01]  /*0040*/  LDC.64 R6, c[0x0][0x380] ;  /* 0x0000e000ff067b82 */ /* 0x000e220000000a00 */
[----:B------:R-:W0:Y:S01]  /*0050*/  LDCU.64 UR6, c[0x0][0x358] ;  /* 0x00006b00ff0677ac */ /* 0x000e220008000a00 */
[----:B------:R-:W1:Y:S01]  /*0060*/  S2R R20, SR_CTAID.X ;  /* 0x0000000000147919 */ /* 0x000e620000002500 */
[----:B------:R-:W2:Y:S05]  /*0070*/  S2R R9, SR_TID.Y ;  /* 0x0000000000097919 */ /* 0x000eaa0000002200 */
[----:B------:R-:W3:Y:S01]  /*0080*/  LDC.64 R30, c[0x0][0x390] ;  /* 0x0000e400ff1e7b82 */ /* 0x000ee20000000a00 */
[----:B0-----:R-:W4:Y:S01]  /*0090*/  LDG.E.64 R2, desc[UR6][R6.64+0x10] ;  /* 0x0000100606027981 */ /* 0x001f22000c1e1b00 */
[----:B------:R-:W0:Y:S06]  /*00a0*/  LDCU UR4, c[0x0][0x360] ;  /* 0x00006c00ff0477ac */ /* 0x000e2c0008000800 */
[----:B------:R-:W2:Y:S08]  /*00b0*/  S2UR UR5, SR_CTAID.Y ;  /* 0x00000000000579c3 */ /* 0x000eb00000002600 */
[----:B------:R-:W2:Y:S01]  /*00c0*/  LDC R22, c[0x0][0x364] ;  /* 0x0000d900ff167b82 */ /* 0x000ea20000000800 */
[----:B----4-:R-:W-:-:S06]  /*00d0*/  IMAD.WIDE.U32 R2, R5, 0x4, R2 ;  /* 0x0000000405027825 */ /* 0x010fcc00078e0002 */
[----:B------:R-:W4:Y:S01]  /*00e0*/  LDG.E R3, desc[UR6][R2.64] ;  /* 0x0000000602037981 */ /* 0x000f22000c1e1900 */
[----:B-1----:R-:W-:Y:S02]  /*00f0*/  IMAD.SHL.U32 R26, R20, 0x80, RZ ;  /* 0x00000080141a7824 */ /* 0x002fe400078e00ff */
[----:B--2---:R-:W-:Y:S02]  /*0100*/  IMAD R22, R22, UR5, R9 ;  /* 0x0000000516167c24 */ /* 0x004fe4000f8e0209 */
[--C-:B------:R-:W-:Y:S02]  /*0110*/  IMAD.IADD R23, R26, 0x1, R5.reuse ;  /* 0x000000011a177824 */ /* 0x100fe400078e0205 */
[----:B0-----:R-:W-:Y:S01]  /*0120*/  IMAD R0, R20, UR4, R5 ;  /* 0x0000000414007c24 */ /* 0x001fe2000f8e0205 */
[----:B------:R-:W-:Y:S01]  /*0130*/  ISETP.GT.U32.AND P0, PT, R22, 0x7, PT ;  /* 0x000000071600780c */ /* 0x000fe20003f04070 */
[----:B---3--:R-:W-:-:S03]  /*0140*/  IMAD.WIDE.U32 R6, R23, 0x4, R30 ;  /* 0x0000000417067825 */ /* 0x008fc600078e001e */
[----:B------:R-:W-:Y:S02]  /*0150*/  ISETP.GT.U32.OR P0, PT, R0, 0x3f, P0 ;  /* 0x0000003f0000780c */ /* 0x000fe40000704470 */
[----:B----4-:R0:W-:Y:S01]  /*0160*/  STG.E desc[UR6][R6.64], R3 ;  /* 0x0000000306007986 */ /* 0x0101e2000c101906 */
[----:B------:R-:W-:-:S10]  /*0170*/  FSETP.GEU.AND P1, PT, R3, RZ, PT ;  /* 0x000000ff0300720b */ /* 0x000fd40003f2e000 */
[----:B------:R-:W-:Y:S05]  /*0180*/  @P0 BRA `(.L_x_15) ;  /* 0x0000000400f40947 */ /* 0x000fea0003800000 */
[----:B------:R-:W1:Y:S01]  /*0190*/  S2R R9, SR_LANEID ;  /* 0x0000000000097919 */ /* 0x000e620000000000 */
[----:B0-----:R-:W0:Y:S01]  /*01a0*/  LDC.64 R6, c[0x0][0x3a8] ;  /* 0x0000ea00ff067b82 */ /* 0x001e220000000a00 */
[----:B------:R-:W-:Y:S02]  /*01b0*/  MOV R17, RZ ;  /* 0x000000ff00117202 */ /* 0x000fe40000000f00 */
[----:B------:R-:W-:-:S05]  /*01c0*/  SHF.R.U32.HI R0, RZ, 0x5, R0 ;  /* 0x00000005ff007819 */ /* 0x000fca0000011600 */
[----:B------:R-:W2:Y:S01]  /*01d0*/  LDC.64 R28, c[0x0][0x398] ;  /* 0x0000e600ff1c7b82 */ /* 0x000ea20000000a00 */
[----:B0-----:R-:W-:Y:S01]  /*01e0*/  IMAD.WIDE.U32 R6, R22, 0x20, R6 ;  /* 0x0000002016067825 */ /* 0x001fe200078e0006 */
[----:B-1----:R-:W-:Y:S02]  /*01f0*/  LOP3.LUT R16, R9, 0x3, RZ, 0xc0, !PT ;  /* 0x0000000309107812 */ /* 0x002fe400078ec0ff */
[----:B------:R-:W-:-:S05]  /*0200*/  SHF.R.U32.HI R9, RZ, 0x2, R9 ;  /* 0x00000002ff097819 */ /* 0x000fca0000011609 */
[----:B------:R-:W-:-:S03]  /*0210*/  IMAD.WIDE.U32 R32, R9, 0x40, R16 ;  /* 0x0000004009207825 */ /* 0x000fc600078e0010 */
[----:B------:R-:W-:-:S04]  /*0220*/  LEA R2, P0, R32, R6, 0x2 ;  /* 0x0000000620027211 */ /* 0x000fc800078010ff */
[----:B------:R-:W-:-:S05]  /*0230*/  LEA.HI.X R3, R32, R7, R33, 0x2, P0 ;  /* 0x0000000720037211 */ /* 0x000fca00000f1421 */
[----:B------:R-:W3:Y:S04]  /*0240*/  LDG.E R24, desc[UR6][R2.64] ;  /* 0x0000000602187981 */ /* 0x000ee8000c1e1900 */
[----:B------:R-:W4:Y:S04]  /*0250*/  LDG.E R25, desc[UR6][R2.64+0x800] ;  /* 0x0008000602197981 */ /* 0x000f28000c1e1900 */
[----:B------:R-:W5:Y:S04]  /*0260*/  LDG.E R27, desc[UR6][R2.64+0x10] ;  /* 0x00001006021b7981 */ /* 0x000f68000c1e1900 */
[----:B------:R5:W5:Y:S01]  /*0270*/  LDG.E R34, desc[UR6][R2.64+0x810] ;  /* 0x0008100602227981 */ /* 0x000b62000c1e1900 */
[----:B------:R-:W-:-:S02]  /*0280*/  IMAD R21, R0, 0x3100, RZ ;  /* 0x0000310000157824 */ /* 0x000fc400078e02ff */
[----:B------:R-:W-:-:S04]  /*0290*/  IMAD.WIDE.U32 R16, R9, 0x188, R16 ;  /* 0x0000018809107825 */ /* 0x000fc800078e0010 */
[----:B--2---:R-:W-:-:S03]  /*02a0*/  IMAD.WIDE.U32 R36, R21, 0x2, R28 ;  /* 0x0000000215247825 */ /* 0x004fc600078e001c */
[----:B------:R-:W-:-:S04]  /*02b0*/  LEA R18, P0, R16, R36, 0x2 ;  /* 0x0000002410127211 */ /* 0x000fc800078010ff */
[----:B------:R-:W-:-:S05]  /*02c0*/  LEA.HI.X R19, R16, R37, R17, 0x2, P0 ;  /* 0x0000002510137211 */ /* 0x000fca00000f1411 */
[----:B------:R-:W2:Y:S04]  /*02d0*/  LDG.E R12, desc[UR6][R18.64] ;  /* 0x00000006120c7981 */ /* 0x000ea8000c1e1900 */
[----:B------:R-:W2:Y:S04]  /*02e0*/  LDG.E R13, desc[UR6][R18.64+0x3100] ;  /* 0x00310006120d7981 */ /* 0x000ea8000c1e1900 */
[----:B------:R-:W2:Y:S04]  /*02f0*/  LDG.E R14, desc[UR6][R18.64+0x10] ;  /* 0x00001006120e7981 */ /* 0x000ea8000c1e1900 */
[----:B------:R-:W2:Y:S01]  /*0300*/  LDG.E R15, desc[UR6][R18.64+0x3110] ;  /* 0x00311006120f7981 */ /* 0x000ea2000c1e1900 */
[----:B------:R-:W-:Y:S05]  /*0310*/  WARPSYNC.ALL ;  /* 0x0000000000007948 */ /* 0x000fea0003800000 */
[----:B------:R-:W-:Y:S01]  /*0320*/  IMAD.MOV.U32 R0, RZ, RZ, R6 ;  /* 0x000000ffff007224 */ /* 0x000fe200078e0006 */
[----:B------:R-:W-:Y:S01]  /*0330*/  SHF.L.U64.HI R6, R32, 0x2, R33 ;  /* 0x0000000220067819 */ /* 0x000fe20000010221 */
[C---:B------:R-:W-:Y:S01]  /*0340*/  IMAD.SHL.U32 R4, R16.reuse, 0x4, RZ ;  /* 0x0000000410047824 */ /* 0x040fe200078e00ff */
[----:B---3--:R-:W-:Y:S04]  /*0350*/  MOVM.16.MT88 R8, R24 ;  /* 0x000000001808723a */ /* 0x008fe80000000000 */
[----:B----4-:R-:W2:Y:S04]  /*0360*/  MOVM.16.MT88 R9, R25 ;  /* 0x000000001909723a */ /* 0x010ea80000000000 */
[----:B-----5:R-:W-:Y:S04]  /*0370*/  MOVM.16.MT88 R2, R27 ;  /* 0x000000001b02723a */ /* 0x020fe80000000000 */
[----:B------:R-:W0:Y:S01]  /*0380*/  MOVM.16.MT88 R3, R34 ;  /* 0x000000002203723a */ /* 0x000e220000000000 */
[C---:B--2---:R-:W-:Y:S08]  /*0390*/  HMMA.16816.F32 R8, R12.reuse, R8, RZ ;  /* 0x000000080c08723c */ /* 0x044ff000000018ff */
[----:B0-----:R-:W-:Y:S01]  /*03a0*/  HMMA.16816.F32 R12, R12, R2, RZ ;  /* 0x000000020c0c723c */ /* 0x001fe200000018ff */
[----:B------:R-:W-:Y:S01]  /*03b0*/  MOV R3, R7 ;  /* 0x0000000700037202 */ /* 0x000fe20000000f00 */
[----:B------:R-:W-:Y:S01]  /*03c0*/  IMAD.MOV.U32 R7, RZ, RZ, RZ ;  /* 0x000000ffff077224 */ /* 0x000fe200078e00ff */
[----:B------:R-:W-:-:S15]  /*03d0*/  SHF.L.U64.HI R2, R16, 0x2, R17 ;  /* 0x0000000210027819 */ /* 0x000fde0000010211 */
[----:B------:R-:W-:-:S02]  /*03e0*/  NOP ;  /* 0x0000000000007918 */ /* 0x000fc40000000000 */
.L_x_16:
[----:B------:R-:W-:-:S05]  /*03f0*/  LEA R34, P0, R32, R0, 0x2 ;  /* 0x0000000020227211 */ /* 0x000fca00078010ff */
[----:B------:R-:W-:-:S05]  /*0400*/  IMAD.X R35, R3, 0x1, R6, P0 ;  /* 0x0000000103237824 */ /* 0x000fca00000e0606 */
[----:B------:R-:W2:Y:S04]  /*0410*/  LDG.E R24, desc[UR6][R34.64+0x1000] ;  /* 0x0010000622187981 */ /* 0x000ea8000c1e1900 */
[----:B------:R-:W3:Y:S01]  /*0420*/  LDG.E R27, desc[UR6][R34.64+0x1800] ;  /* 0x00180006221b7981 */ /* 0x000ee2000c1e1900 */
[----:B------:R-:W-:-:S04]  /*0430*/  IADD3 R36, P0, PT, R36, R4, RZ ;  /* 0x0000000424247210 */ /* 0x000fc80007f1e0ff */
[----:B------:R-:W-:-:S05]  /*0440*/  IADD3.X R37, PT, PT, R37, R2, RZ, P0, !PT ;  /* 0x0000000225257210 */ /* 0x000fca00007fe4ff */
[----:B------:R-:W4:Y:S04]  /*0450*/  LDG.E R16, desc[UR6][R36.64+0x20] ;  /* 0x0000200624107981 */ /* 0x000f28000c1e1900 */
[----:B------:R-:W4:Y:S04]  /*0460*/  LDG.E R17, desc[UR6][R36.64+0x3120] ;  /* 0x0031200624117981 */ /* 0x000f28000c1e1900 */
[----:B------:R-:W4:Y:S04]  /*0470*/  LDG.E R18, desc[UR6][R36.64+0x30] ;  /* 0x0000300624127981 */ /* 0x000f28000c1e1900 */
[----:B------:R-:W4:Y:S01]  /*0480*/  LDG.E R19, desc[UR6][R36.64+0x3130] ;  /* 0x0031300624137981 */ /* 0x000f22000c1e1900 */
[----:B------:R-:W-:Y:S05]  /*0490*/  WARPSYNC.ALL ;  /* 0x0000000000007948 */ /* 0x000fea0003800000 */
[----:B--2---:R-:W-:Y:S04]  /*04a0*/  MOVM.16.MT88 R24, R24 ;  /* 0x000000001818723a */ /* 0x004fe80000000000 */
[----:B---3--:R0:W4:Y:S04]  /*04b0*/  MOVM.16.MT88 R25, R27 ;  /* 0x000000001b19723a */ /* 0x0081280000000000 */
[----:B0-----:R-:W2:Y:S01]  /*04c0*/  LDG.E R27, desc[UR6][R34.64+0x1010] ;  /* 0x00101006221b7981 */ /* 0x001ea2000c1e1900 */
[C---:B----4-:R-:W-:Y:S03]  /*04d0*/  HMMA.16816.F32 R8, R16.reuse, R24, R8 ;  /* 0x000000181008723c */ /* 0x050fe60000001808 */
[----:B------:R-:W3:Y:S04]  /*04e0*/  LDG.E R25, desc[UR6][R34.64+0x1810] ;  /* 0x0018100622197981 */ /* 0x000ee8000c1e1900 */
[----:B--2---:R0:W-:Y:S04]  /*04f0*/  MOVM.16.MT88 R24, R27 ;  /* 0x000000001b18723a */ /* 0x0041e80000000000 */
[----:B0-----:R-:W2:Y:S04]  /*0500*/  LDG.E R27, desc[UR6][R34.64+0x3810] ;  /* 0x00381006221b7981 */ /* 0x001ea8000c1e1900 */
[----:B---3--:R-:W0:Y:S02]  /*0510*/  MOVM.16.MT88 R25, R25 ;  /* 0x000000001919723a */ /* 0x008e240000000000 */
[----:B0-----:R-:W-:Y:S02]  /*0520*/  HMMA.16816.F32 R12, R16, R24, R12 ;  /* 0x00000018100c723c */ /* 0x001fe4000000180c */
[----:B------:R-:W3:Y:S04]  /*0530*/  LDG.E R24, desc[UR6][R34.64+0x2000] ;  /* 0x0020000622187981 */ /* 0x000ee8000c1e1900 */
[----:B------:R-:W4:Y:S04]  /*0540*/  LDG.E R25, desc[UR6][R34.64+0x2800] ;  /* 0x0028000622197981 */ /* 0x000f28000c1e1900 */
[----:B------:R-:W5:Y:S04]  /*0550*/  LDG.E R16, desc[UR6][R36.64+0x40] ;  /* 0x0000400624107981 */ /* 0x000f68000c1e1900 */
[----:B------:R-:W5:Y:S04]  /*0560*/  LDG.E R17, desc[UR6][R36.64+0x3140] ;  /* 0x0031400624117981 */ /* 0x000f68000c1e1900 */
[----:B------:R-:W5:Y:S04]  /*0570*/  LDG.E R18, desc[UR6][R36.64+0x50] ;  /* 0x0000500624127981 */ /* 0x000f68000c1e1900 */
[----:B------:R-:W5:Y:S04]  /*0580*/  LDG.E R19, desc[UR6][R36.64+0x3150] ;  /* 0x0031500624137981 */ /* 0x000f68000c1e1900 */
[----:B---3--:R-:W-:Y:S04]  /*0590*/  MOVM.16.MT88 R24, R24 ;  /* 0x000000001818723a */ /* 0x008fe80000000000 */
[----:B----4-:R-:W5:Y:S02]  /*05a0*/  MOVM.16.MT88 R25, R25 ;  /* 0x000000001919723a */ /* 0x010f640000000000 */
[C---:B-----5:R-:W-:Y:S02]  /*05b0*/  HMMA.16816.F32 R8, R16.reuse, R24, R8 ;  /* 0x000000181008723c */ /* 0x060fe40000001808 */
[----:B------:R-:W3:Y:S04]  /*05c0*/  LDG.E R24, desc[UR6][R34.64+0x2010] ;  /* 0x0020100622187981 */ /* 0x000ee8000c1e1900 */
[----:B------:R-:W4:Y:S04]  /*05d0*/  LDG.E R25, desc[UR6][R34.64+0x2810] ;  /* 0x0028100622197981 */ /* 0x000f28000c1e1900 */
[----:B---3--:R-:W-:Y:S04]  /*05e0*/  MOVM.16.MT88 R24, R24 ;  /* 0x000000001818723a */ /* 0x008fe80000000000 */
[----:B----4-:R-:W0:Y:S02]  /*05f0*/  MOVM.16.MT88 R25, R25 ;  /* 0x000000001919723a */ /* 0x010e240000000000 */
[----:B0-----:R-:W-:Y:S02]  /*0600*/  HMMA.16816.F32 R12, R16, R24, R12 ;  /* 0x00000018100c723c */ /* 0x001fe4000000180c */
[----:B------:R-:W3:Y:S04]  /*0610*/  LDG.E R24, desc[UR6][R34.64+0x3000] ;  /* 0x0030000622187981 */ /* 0x000ee8000c1e1900 */
[----:B------:R-:W4:Y:S04]  /*0620*/  LDG.E R25, desc[UR6][R34.64+0x3800] ;  /* 0x0038000622197981 */ /* 0x000f28000c1e1900 */
[----:B------:R-:W5:Y:S04]  /*0630*/  LDG.E R16, desc[UR6][R36.64+0x60] ;  /* 0x0000600624107981 */ /* 0x000f68000c1e1900 */
[----:B------:R-:W5:Y:S04]  /*0640*/  LDG.E R17, desc[UR6][R36.64+0x3160] ;  /* 0x0031600624117981 */ /* 0x000f68000c1e1900 */
[----:B------:R-:W5:Y:S04]  /*0650*/  LDG.E R18, desc[UR6][R36.64+0x70] ;  /* 0x0000700624127981 */ /* 0x000f68000c1e1900 */
[----:B------:R-:W5:Y:S04]  /*0660*/  LDG.E R19, desc[UR6][R36.64+0x3170] ;  /* 0x0031700624137981 */ /* 0x000f68000c1e1900 */
[----:B------:R-:W2:Y:S04]  /*0670*/  LDG.E R36, desc[UR6][R34.64+0x3010] ;  /* 0x0030100622247981 */ /* 0x000ea8000c1e1900 */
[----:B---3--:R-:W-:Y:S04]  /*0680*/  MOVM.16.MT88 R24, R24 ;  /* 0x000000001818723a */ /* 0x008fe80000000000 */
[----:B----4-:R-:W5:Y:S02]  /*0690*/  MOVM.16.MT88 R25, R25 ;  /* 0x000000001919723a */ /* 0x010f640000000000 */
[----:B-----5:R-:W-:Y:S02]  /*06a0*/  HMMA.16816.F32 R8, R16, R24, R8 ;  /* 0x000000181008723c */ /* 0x020fe40000001808 */
[----:B--2---:R0:W-:Y:S04]  /*06b0*/  MOVM.16.MT88 R25, R27 ;  /* 0x000000001b19723a */ /* 0x0041e80000000000 */
[----:B0-----:R-:W2:Y:S04]  /*06c0*/  LDG.E R27, desc[UR6][R34.64+0x4000] ;  /* 0x00400006221b7981 */ /* 0x001ea8000c1e1900 */
[----:B------:R0:W1:Y:S01]  /*06d0*/  MOVM.16.MT88 R24, R36 ;  /* 0x000000002418723a */ /* 0x0000620000000000 */
[----:B------:R-:W-:-:S04]  /*06e0*/  VIADD R21, R21, 0x40 ;  /* 0x0000004015157836 */ /* 0x000fc80000000000 */
[----:B0-----:R-:W-:Y:S01]  /*06f0*/  IMAD.WIDE.U32 R36, R21, 0x2, R28 ;  /* 0x0000000215247825 */ /* 0x001fe200078e001c */
[----:B-1----:R-:W-:Y:S02]  /*0700*/  HMMA.16816.F32 R12, R16, R24, R12 ;  /* 0x00000018100c723c */ /* 0x002fe4000000180c */
[----:B------:R-:W-:-:S05]  /*0710*/  IADD3 R24, P0, PT, R36, R4, RZ ;  /* 0x0000000424187210 */ /* 0x000fca0007f1e0ff */
[----:B------:R-:W-:-:S05]  /*0720*/  IMAD.X R25, R37, 0x1, R2, P0 ;  /* 0x0000000125197824 */ /* 0x000fca00000e0602 */
[----:B------:R-:W3:Y:S04]  /*0730*/  LDG.E R16, desc[UR6][R24.64] ;  /* 0x0000000618107981 */ /* 0x000ee8000c1e1900 */
[----:B------:R-:W3:Y:S04]  /*0740*/  LDG.E R17, desc[UR6][R24.64+0x3100] ;  /* 0x0031000618117981 */ /* 0x000ee8000c1e1900 */
[----:B------:R-:W3:Y:S04]  /*0750*/  LDG.E R18, desc[UR6][R24.64+0x10] ;  /* 0x0000100618127981 */ /* 0x000ee8000c1e1900 */
[----:B------:R2:W3:Y:S04]  /*0760*/  LDG.E R19, desc[UR6][R24.64+0x3110] ;  /* 0x0031100618137981 */ /* 0x0004e8000c1e1900 */
[----:B------:R-:W4:Y:S04]  /*0770*/  LDG.E R25, desc[UR6][R34.64+0x4800] ;  /* 0x0048000622197981 */ /* 0x000f28000c1e1900 */
[----:B--2---:R0:W-:Y:S04]  /*0780*/  MOVM.16.MT88 R24, R27 ;  /* 0x000000001b18723a */ /* 0x0041e80000000000 */
[----:B0-----:R-:W2:Y:S04]  /*0790*/  LDG.E R27, desc[UR6][R34.64+0x4010] ;  /* 0x00401006221b7981 */ /* 0x001ea8000c1e1900 */
[----:B------:R-:W5:Y:S01]  /*07a0*/  LDG.E R34, desc[UR6][R34.64+0x4810] ;  /* 0x0048100622227981 */ /* 0x000f62000c1e1900 */
[----:B------:R-:W-:-:S04]  /*07b0*/  IADD3 R7, PT, PT, R7, 0x40, RZ ;  /* 0x0000004007077810 */ /* 0x000fc80007ffe0ff */
[----:B------:R-:W-:Y:S01]  /*07c0*/  ISETP.GT.U32.AND P0, PT, R7, 0x2ff, PT ;  /* 0x000002ff0700780c */ /* 0x000fe20003f04070 */
[----:B----4-:R-:W3:Y:S01]  /*07d0*/  MOVM.16.MT88 R25, R25 ;  /* 0x000000001919723a */ /* 0x010ee20000000000 */
[----:B------:R-:W-:Y:S01]  /*07e0*/  IADD3 R0, P1, PT, R0, 0x4000, RZ ;  /* 0x0000400000007810 */ /* 0x000fe20007f3e0ff */
[C---:B---3--:R-:W-:Y:S04]  /*07f0*/  HMMA.16816.F32 R8, R16.reuse, R24, R8 ;  /* 0x000000181008723c */ /* 0x048fe80000001808 */
[----:B------:R-:W-:Y:S01]  /*0800*/  IMAD.X R3, RZ, RZ, R3, P1 ;  /* 0x000000ffff037224 */ /* 0x000fe200008e0603 */
[----:B--2---:R-:W-:Y:S04]  /*0810*/  MOVM.16.MT88 R24, R27 ;  /* 0x000000001b18723a */ /* 0x004fe80000000000 */
[----:B-----5:R-:W0:Y:S02]  /*0820*/  MOVM.16.MT88 R25, R34 ;  /* 0x000000002219723a */ /* 0x020e240000000000 */
[----:B0-----:R-:W-:Y:S01]  /*0830*/  HMMA.16816.F32 R12, R16, R24, R12 ;  /* 0x00000018100c723c */ /* 0x001fe2000000180c */
[----:B------:R-:W-:-:S04]  /*0840*/  NOP ;  /* 0x0000000000007918 */ /* 0x000fc80000000000 */
[----:B------:R-:W-:-:S15]  /*0850*/  @!P0 BRA `(.L_x_16) ;  /* 0xfffffff800e48947 */ /* 0x000fde000383ffff */
[----:B------:R-:W0:Y:S01]  /*0860*/  LDCU UR4, c[0x0][0x360] ;  /* 0x00006c00ff0477ac */ /* 0x000e220008000800 */
[----:B------:R-:W-:-:S04]  /*0870*/  IMAD.WIDE.U32 R6, R23, 0x4, R30 ;  /* 0x0000000417067825 */ /* 0x000fc800078e001e */
[----:B0-----:R-:W-:-:S04]  /*0880*/  IMAD R0, R20, UR4, R5 ;  /* 0x0000000414007c24 */ /* 0x001fc8000f8e0205 */
[----:B------:R-:W-:-:S05]  /*0890*/  IMAD.SHL.U32 R0, R0, 0x40, RZ ;  /* 0x0000004000007824 */ /* 0x000fca00078e00ff */
[----:B------:R-:W-:-:S04]  /*08a0*/  LOP3.LUT R3, R0, 0xfffff800, RZ, 0xc0, !PT ;  /* 0xfffff80000037812 */ /* 0x000fc800078ec0ff */
[----:B------:R-:W-:-:S05]  /*08b0*/  LEA R3, R22, R3, 0x4 ;  /* 0x0000000316037211 */ /* 0x000fca00078e20ff */
[----:B------:R-:W-:-:S03]  /*08c0*/  IMAD.WIDE.U32 R2, R3, 0x4, R30 ;  /* 0x0000000403027825 */ /* 0x000fc600078e001e */
[----:B------:R-:W-:-:S04]  /*08d0*/  LEA R2, P0, R32, R2, 0x3 ;  /* 0x0000000220027211 */ /* 0x000fc800078018ff */
[----:B------:R-:W-:-:S05]  /*08e0*/  LEA.HI.X R3, R32, R3, R33, 0x3, P0 ;  /* 0x0000000320037211 */ /* 0x000fca00000f1c21 */
[----:B------:R1:W-:Y:S04]  /*08f0*/  STG.E.64 desc[UR6][R2.64], R8 ;  /* 0x0000000802007986 */ /* 0x0003e8000c101b06 */
[----:B------:R1:W-:Y:S04]  /*0900*/  STG.E.64 desc[UR6][R2.64+0x1000], R10 ;  /* 0x0010000a02007986 */ /* 0x0003e8000c101b06 */
[----:B------:R1:W-:Y:S04]  /*0910*/  STG.E.64 desc[UR6][R2.64+0x20], R12 ;  /* 0x0000200c02007986 */ /* 0x0003e8000c101b06 */
[----:B------:R1:W-:Y:S04]  /*0920*/  STG.E.64 desc[UR6][R2.64+0x1020], R14 ;  /* 0x0010200e02007986 */ /* 0x0003e8000c101b06 */
[----:B------:R-:W2:Y:S01]  /*0930*/  LDG.E R6, desc[UR6][R6.64] ;  /* 0x0000000606067981 */ /* 0x000ea2000c1e1900 */
[----:B------:R-:W-:Y:S05]  /*0940*/  WARPSYNC.ALL ;  /* 0x0000000000007948 */ /* 0x000fea0003800000 */
[----:B-12---:R-:W-:-:S13]  /*0950*/  FSETP.GEU.AND P1, PT, R6, RZ, PT ;  /* 0x000000ff0600720b */ /* 0x006fda0003f2e000 */
.L_x_15:
[----:B------:R-:W-:Y:S01]  /*0960*/  ISETP.GT.U32.AND P0, PT, R5, 0x9, PT ;  /* 0x000000090500780c */ /* 0x000fe20003f04070 */
[----:B0-----:R-:W-:-:S05]  /*0970*/  IMAD.WIDE.U32 R2, R23, 0x4, R30 ;  /* 0x0000000417027825 */ /* 0x001fca00078e001e */
[----:B------:R0:W-:Y:S07]  /*0980*/  @!P1 STG.E desc[UR6][R2.64], RZ ;  /* 0x000000ff02009986 */ /* 0x0001ee000c101906 */
[----:B------:R-:W-:Y:S05]  /*0990*/  @P0 EXIT ;  /* 0x000000000000094d */ /* 0x000fea0003800000 */
[----:B0-----:R-:W0:Y:S08]  /*09a0*/  LDC.64 R2, c[0x0][0x380] ;  /* 0x0000e000ff027b82 */ /* 0x001e300000000a00 */
[----:B------:R-:W1:Y:S01]  /*09b0*/  LDC.64 R8, c[0x0][0x3a0] ;  /* 0x0000e800ff087b82 */ /* 0x000e620000000a00 */
[----:B0-----:R-:W2:Y:S02]  /*09c0*/  LDG.E.64 R6, desc[UR6][R2.64+0x18] ;  /* 0x0000180602067981 */ /* 0x001ea4000c1e1b00 */
[----:B--2---:R-:W-:-:S05]  /*09d0*/  IMAD.WIDE.U32 R10, R5, 0x4, R6 ;  /* 0x00000004050a7825 */ /* 0x004fca00078e0006 */
[----:B------:R-:W2:Y:S01]  /*09e0*/  LDG.E R19, desc[UR6][R10.64] ;  /* 0x000000060a137981 */ /* 0x000ea2000c1e1900 */
[----:B------:R-:W-:Y:S01]  /*09f0*/  IMAD R7, R20, -0x76, R23 ;  /* 0xffffff8a14077824 */ /* 0x000fe200078e0217 */
[----:B------:R-:W-:Y:S01]  /*0a00*/  BSSY.RECONVERGENT B0, `(.L_x_17) ;  /* 0x00000f2000007945 */ /* 0x000fe20003800200 */
[----:B------:R-:W-:-:S04]  /*0a10*/  IMAD.WIDE.U32 R26, R26, 0x4, R30 ;  /* 0x000000041a1a7825 */ /* 0x000fc800078e001e */
[----:B-1----:R-:W-:Y:S01]  /*0a20*/  IMAD.WIDE.U32 R6, R7, 0x4, R8 ;  /* 0x0000000407067825 */ /* 0x002fe200078e0008 */
[----:B------:R-:W-:-:S03]  /*0a30*/  IADD3 R18, P0, PT, R26, 0x10, RZ ;  /* 0x000000101a127810 */ /* 0x000fc60007f1e0ff */
[----:B------:R-:W-:-:S04]  /*0a40*/  IMAD.WIDE.U32 R12, R5, 0x200, RZ ;  /* 0x00000200050c7825 */ /* 0x000fc800078e00ff */
[----:B------:R-:W-:Y:S01]  /*0a50*/  IMAD.X R27, RZ, RZ, R27, P0 ;  /* 0x000000ffff1b7224 */ /* 0x000fe200000e061b */
[----:B------:R-:W-:Y:S01]  /*0a60*/  LOP3.LUT R0, R12, 0x10, RZ, 0xfc, !PT ;  /* 0x000000100c007812 */ /* 0x000fe200078efcff */
[----:B------:R-:W-:Y:S01]  /*0a70*/  IMAD.MOV.U32 R4, RZ, RZ, RZ ;  /* 0x000000ffff047224 */ /* 0x000fe200078e00ff */
[----:B--2---:R0:W-:Y:S06]  /*0a80*/  STG.E desc[UR6][R6.64], R19 ;  /* 0x0000001306007986 */ /* 0x0041ec000c101906 */
.L_x_18:
[----:B--2---:R-:W2:Y:S02]  /*0a90*/  LDG.E.64 R10, desc[UR6][R2.64+0x8] ;  /* 0x00000806020a7981 */ /* 0x004ea4000c1e1b00 */
[----:B--2---:R-:W-:Y:S01]  /*0aa0*/  IADD3 R16, P0, PT, R10, R0, RZ ;  /* 0x000000000a107210 */ /* 0x004fe20007f1e0ff */
[----:B------:R-:W-:-:S03]  /*0ab0*/  IMAD.MOV.U32 R10, RZ, RZ, R18 ;  /* 0x000000ffff0a7224 */ /* 0x000fc600078e0012 */
[----:B------:R-:W-:Y:S01]  /*0ac0*/  IADD3.X R17, PT, PT, R11, R13, RZ, P0, !PT ;  /* 0x0000000d0b117210 */ /* 0x000fe200007fe4ff */
[----:B------:R-:W-:-:S04]  /*0ad0*/  IMAD.MOV.U32 R11, RZ, RZ, R27 ;  /* 0x000000ffff0b7224 */ /* 0x000fc800078e001b */
[----:B------:R-:W2:Y:S04]  /*0ae0*/  LDG.E R16, desc[UR6][R16.64+-0x10] ;  /* 0xfffff00610107981 */ /* 0x000ea8000c1e1900 */
[----:B------:R-:W2:Y:S02]  /*0af0*/  LDG.E R12, desc[UR6][R10.64+-0x10] ;  /* 0xfffff0060a0c7981 */ /* 0x000ea4000c1e1900 */
[----:B--2---:R-:W-:-:S05]  /*0b00*/  FFMA R21, R16, R12, R19 ;  /* 0x0000000c10157223 */ /* 0x004fca0000000013 */
[----:B------:R1:W-:Y:S04]  /*0b10*/  STG.E desc[UR6][R6.64], R21 ;  /* 0x0000001506007986 */ /* 0x0003e8000c101906 */
[----:B------:R-:W2:Y:S04]  /*0b20*/  LDG.E.64 R14, desc[UR6][R2.64+0x8] ;  /* 0x00000806020e7981 */ /* 0x000ea8000c1e1b00 */
[----:B------:R-:W3:Y:S01]  /*0b30*/  LDG.E R12, desc[UR6][R10.64+-0xc] ;  /* 0xfffff4060a0c7981 */ /* 0x000ee2000c1e1900 */
[----:B--2---:R-:W-:-:S04]  /*0b40*/  IADD3 R18, P0, PT, R14, R0, RZ ;  /* 0x000000000e127210 */ /* 0x004fc80007f1e0ff */
[----:B0-----:R-:W-:-:S05]  /*0b50*/  IADD3.X R19, PT, PT, R15, R13, RZ, P0, !PT ;  /* 0x0000000d0f137210 */ /* 0x001fca00007fe4ff */
[----:B------:R-:W3:Y:S02]  /*0b60*/  LDG.E R18, desc[UR6][R18.64+-0xc] ;  /* 0xfffff40612127981 */ /* 0x000ee4000c1e1900 */
[----:B---3--:R-:W-:-:S05]  /*0b70*/  FFMA R23, R18, R12, R21 ;  /* 0x0000000c12177223 */ /* 0x008fca0000000015 */
[----:B------:R0:W-:Y:S04]  /*0b80*/  STG.E desc[UR6][R6.64], R23 ;  /* 0x0000001706007986 */ /* 0x0001e8000c101906 */
[----:B------:R-:W2:Y:S04]  /*0b90*/  LDG.E.64 R14, desc[UR6][R2.64+0x8] ;  /* 0x00000806020e7981 */ /* 0x000ea8000c1e1b00 */
[----:B------:R-:W1:Y:S01]  /*0ba0*/  LDG.E R12, desc[UR6][R10.64+-0x8] ;  /* 0xfffff8060a0c7981 */ /* 0x000e62000c1e1900 */
[----:B--2---:R-:W-:-:S05]  /*0bb0*/  IADD3 R16, P0, PT, R14, R0, RZ ;  /* 0x000000000e107210 */ /* 0x004fca0007f1e0ff */
[----:B------:R-:W-:-:S05]  /*0bc0*/  IMAD.X R17, R15, 0x1, R13, P0 ;  /* 0x000000010f117824 */ /* 0x000fca00000e060d */
[----:B------:R-:W1:Y:S02]  /*0bd0*/  LDG.E R16, desc[UR6][R16.64+-0x8] ;  /* 0xfffff80610107981 */ /* 0x000e64000c1e1900 */
[----:B-1----:R-:W-:-:S05]  /*0be0*/  FFMA R21, R16, R12, R23 ;  /* 0x0000000c10157223 */ /* 0x002fca0000000017 */
[----:B------:R1:W-:Y:S04]  /*0bf0*/  STG.E desc[UR6][R6.64], R21 ;  /* 0x0000001506007986 */ /* 0x0003e8000c101906 */
[----:B------:R-:W2:Y:S04]  /*0c00*/  LDG.E.64 R14, desc[UR6][R2.64+0x8] ;  /* 0x00000806020e7981 */ /* 0x000ea8000c1e1b00 */
[----:B------:R-:W0:Y:S01]  /*0c10*/  LDG.E R12, desc[UR6][R10.64+-0x4] ;  /* 0xfffffc060a0c7981 */ /* 0x000e22000c1e1900 */
[----:B--2---:R-:W-:-:S05]  /*0c20*/  IADD3 R18, P0, PT, R14, R0, RZ ;  /* 0x000000000e127210 */ /* 0x004fca0007f1e0ff */
[----:B------:R-:W-:-:S05]  /*0c30*/  IMAD.X R19, R15, 0x1, R13, P0 ;  /* 0x000000010f137824 */ /* 0x000fca00000e060d */
[----:B------:R-:W0:Y:S02]  /*0c40*/  LDG.E R18, desc[UR6][R18.64+-0x4] ;  /* 0xfffffc0612127981 */ /* 0x000e24000c1e1900 */
[----:B0-----:R-:W-:-:S05]  /*0c50*/  FFMA R23, R18, R12, R21 ;  /* 0x0000000c12177223 */ /* 0x001fca0000000015 */
[----:B------:R0:W-:Y:S04]  /*0c60*/  STG.E desc[UR6][R6.64], R23 ;  /* 0x0000001706007986 */ /* 0x0001e8000c101906 */
[----:B------:R-:W2:Y:S04]  /*0c70*/  LDG.E.64 R14, desc[UR6][R2.64+0x8] ;  /* 0x00000806020e7981 */ /* 0x000ea8000c1e1b00 */
[----:B------:R-:W1:Y:S01]  /*0c80*/  LDG.E R12, desc[UR6][R10.64] ;  /* 0x000000060a0c7981 */ /* 0x000e62000c1e1900 */
[----:B--2---:R-:W-:-:S04]  /*0c90*/  IADD3 R16, P0, PT, R14, R0, RZ ;  /* 0x000000000e107210 */ /* 0x004fc80007f1e0ff */
[----:B------:R-:W-:-:S05]  /*0ca0*/  IADD3.X R17, PT, PT, R15, R13, RZ, P0, !PT ;  /* 0x0000000d0f117210 */ /* 0x000fca00007fe4ff */
        /* <DEDUP_REMOVED lines=19> */
[----:B--2---:R-:W-:-:S04]  /*0de0*/  IADD3 R18, P0, PT, R14, R0, RZ ;  /* 0x000000000e127210 */ /* 0x004fc80007f1e0ff */
[----:B------:R-:W-:-:S05]  /*0df0*/  IADD3.X R19, PT, PT, R15, R13, RZ, P0, !PT ;  /* 0x0000000d0f137210 */ /* 0x000fca00007fe4ff */
        /* <DEDUP_REMOVED lines=115> */
[----:B------:R-:W2:Y:S02]  /*1530*/  LDG.E.64 R14, desc[UR6][R2.64+0x8] ;  /* 0x00000806020e7981 */ /* 0x000ea4000c1e1b00 */
[----:B--2---:R-:W-:-:S05]  /*1540*/  IADD3 R16, P0, PT, R14, R0, RZ ;  /* 0x000000000e107210 */ /* 0x004fca0007f1e0ff */
[----:B------:R-:W-:Y:S02]  /*1550*/  IMAD.X R17, R15, 0x1, R13, P0 ;  /* 0x000000010f117824 */ /* 0x000fe400000e060d */
[----:B------:R-:W1:Y:S04]  /*1560*/  LDG.E R15, desc[UR6][R10.64+0x50] ;  /* 0x000050060a0f7981 */ /* 0x000e68000c1e1900 */
        /* <DEDUP_REMOVED lines=38> */
[----:B------:R-:W3:Y:S04]  /*17d0*/  LDG.E.64 R14, desc[UR6][R2.64+0x8] ;  /* 0x00000806020e7981 */ /* 0x000ee8000c1e1b00 */
[----:B------:R-:W1:Y:S01]  /*17e0*/  LDG.E R12, desc[UR6][R10.64+0x68] ;  /* 0x000068060a0c7981 */ /* 0x000e62000c1e1900 */
[----:B---3--:R-:W-:-:S05]  /*17f0*/  IADD3 R16, P0, PT, R14, R0, RZ ;  /* 0x000000000e107210 */ /* 0x008fca0007f1e0ff */
[----:B------:R-:W-:-:S05]  /*1800*/  IMAD.X R17, R15, 0x1, R13, P0 ;  /* 0x000000010f117824 */ /* 0x000fca00000e060d */
[----:B------:R-:W1:Y:S02]  /*1810*/  LDG.E R16, desc[UR6][R16.64+0x68] ;  /* 0x0000680610107981 */ /* 0x000e64000c1e1900 */
[----:B-1----:R-:W-:-:S05]  /*1820*/  FFMA R21, R16, R12, R23 ;  /* 0x0000000c10157223 */ /* 0x002fca0000000017 */
[----:B------:R2:W-:Y:S04]  /*1830*/  STG.E desc[UR6][R6.64], R21 ;  /* 0x0000001506007986 */ /* 0x0005e8000c101906 */
[----:B------:R-:W3:Y:S04]  /*1840*/  LDG.E.64 R14, desc[UR6][R2.64+0x8] ;  /* 0x00000806020e7981 */ /* 0x000ee8000c1e1b00 */
[----:B------:R-:W4:Y:S01]  /*1850*/  LDG.E R19, desc[UR6][R10.64+0x6c] ;  /* 0x00006c060a137981 */ /* 0x000f22000c1e1900 */
[----:B---3--:R-:W-:-:S04]  /*1860*/  IADD3 R14, P0, PT, R14, R0, RZ ;  /* 0x000000000e0e7210 */ /* 0x008fc80007f1e0ff */
[----:B------:R-:W-:-:S05]  /*1870*/  IADD3.X R15, PT, PT, R15, R13, RZ, P0, !PT ;  /* 0x0000000d0f0f7210 */ /* 0x000fca00007fe4ff */
[----:B------:R-:W4:Y:S01]  /*1880*/  LDG.E R14, desc[UR6][R14.64+0x6c] ;  /* 0x00006c060e0e7981 */ /* 0x000f22000c1e1900 */
[----:B------:R-:W-:-:S05]  /*1890*/  VIADD R4, R4, 0x20 ;  /* 0x0000002004047836 */ /* 0x000fca0000000000 */
[----:B------:R-:W-:Y:S02]  /*18a0*/  ISETP.NE.AND P0, PT, R4, 0x80, PT ;  /* 0x000000800400780c */ /* 0x000fe40003f05270 */
[----:B------:R-:W-:Y:S02]  /*18b0*/  IADD3 R18, P2, PT, R10, 0x80, RZ ;  /* 0x000000800a127810 */ /* 0x000fe40007f5e0ff */
[----:B------:R-:W-:-:S03]  /*18c0*/  IADD3 R0, P1, PT, R0, 0x80, RZ ;  /* 0x0000008000007810 */ /* 0x000fc60007f3e0ff */
[----:B------:R-:W-:Y:S01]  /*18d0*/  IMAD.X R27, RZ, RZ, R11, P2 ;  /* 0x000000ffff1b7224 */ /* 0x000fe200010e060b */
[----:B------:R-:W-:Y:S01]  /*18e0*/  IADD3.X R13, PT, PT, RZ, R13, RZ, P1, !PT ;  /* 0x0000000dff0d7210 */ /* 0x000fe20000ffe4ff */
[----:B----4-:R-:W-:-:S05]  /*18f0*/  FFMA R19, R14, R19, R21 ;  /* 0x000000130e137223 */ /* 0x010fca0000000015 */
[----:B------:R2:W-:Y:S01]  /*1900*/  STG.E desc[UR6][R6.64], R19 ;  /* 0x0000001306007986 */ /* 0x0005e2000c101906 */
[----:B------:R-:W-:Y:S05]  /*1910*/  @P0 BRA `(.L_x_18) ;  /* 0xfffffff0005c0947 */ /* 0x000fea000383ffff */
[----:B------:R-:W-:Y:S05]  /*1920*/  BSYNC.RECONVERGENT B0 ;  /* 0x0000000000007941 */ /* 0x000fea0003800200 */
.L_x_17:
[----:B------:R-:W-:Y:S01]  /*1930*/  IMAD.MOV.U32 R0, RZ, RZ, 0x3bbb989d ;  /* 0x3bbb989dff007424 */ /* 0x000fe200078e00ff */
[----:B------:R-:W-:Y:S02]  /*1940*/  MOV R3, 0x437c0000 ;  /* 0x437c000000037802 */ /* 0x000fe40000000f00 */
[----:B------:R-:W-:Y:S01]  /*1950*/  ISETP.NE.AND P0, PT, R5, RZ, PT ;  /* 0x000000ff0500720c */ /* 0x000fe20003f05270 */
[----:B------:R-:W-:-:S04]  /*1960*/  FFMA.SAT R0, R19, R0, 0.5 ;  /* 0x3f00000013007423 */ /* 0x000fc80000002000 */
[----:B------:R-:W-:-:S04]  /*1970*/  FFMA.RM R0, R0, R3, 12582913 ;  /* 0x4b40000100007423 */ /* 0x000fc80000004003 */
[C---:B------:R-:W-:Y:S01]  /*1980*/  FADD R2, R0.reuse, -12583039 ;  /* 0xcb40007f00027421 */ /* 0x040fe20000000000 */
[----:B------:R-:W-:-:S03]  /*1990*/  IMAD.SHL.U32 R0, R0, 0x800000, RZ ;  /* 0x0080000000007824 */ /* 0x000fc600078e00ff */
[----:B------:R-:W-:-:S04]  /*19a0*/  FFMA R2, R19, 1.4426950216293334961, -R2 ;  /* 0x3fb8aa3b13027823 */ /* 0x000fc80000000802 */
[----:B------:R-:W-:-:S04]  /*19b0*/  FFMA R2, R19, 1.925963033500011079e-08, R2 ;  /* 0x32a5706013027823 */ /* 0x000fc80000000002 */
[----:B------:R-:W0:Y:S02]  /*19c0*/  MUFU.EX2 R3, R2 ;  /* 0x0000000200037308 */ /* 0x000e240000000800 */
[----:B0-----:R-:W-:-:S05]  /*19d0*/  FMUL R3, R0, R3 ;  /* 0x0000000300037220 */ /* 0x001fca0000400000 */
[----:B------:R0:W-:Y:S01]  /*19e0*/  STG.E desc[UR6][R6.64], R3 ;  /* 0x0000000306007986 */ /* 0x0001e2000c101906 */
[----:B------:R-:W-:Y:S05]  /*19f0*/  @P0 BRA `(.L_x_19) ;  /* 0x0000000000680947 */ /* 0x000fea0003800000 */
[----:B0-----:R-:W-:-:S04]  /*1a00*/  IMAD R3, R20, 0xa, RZ ;  /* 0x0000000a14037824 */ /* 0x001fc800078e02ff */
[----:B------:R-:W-:-:S05]  /*1a10*/  IMAD.WIDE.U32 R8, R3, 0x4, R8 ;  /* 0x0000000403087825 */ /* 0x000fca00078e0008 */
[----:B------:R-:W3:Y:S04]  /*1a20*/  LDG.E R0, desc[UR6][R8.64] ;  /* 0x0000000608007981 */ /* 0x000ee8000c1e1900 */
[----:B------:R-:W4:Y:S04]  /*1a30*/  LDG.E R3, desc[UR6][R8.64+0x4] ;  /* 0x0000040608037981 */ /* 0x000f28000c1e1900 */
[----:B------:R-:W5:Y:S04]  /*1a40*/  LDG.E R5, desc[UR6][R8.64+0x8] ;  /* 0x0000080608057981 */ /* 0x000f68000c1e1900 */
[----:B------:R-:W5:Y:S04]  /*1a50*/  LDG.E R11, desc[UR6][R8.64+0xc] ;  /* 0x00000c06080b7981 */ /* 0x000f68000c1e1900 */
[----:B------:R-:W5:Y:S04]  /*1a60*/  LDG.E R13, desc[UR6][R8.64+0x10] ;  /* 0x00001006080d7981 */ /* 0x000f68000c1e1900 */
[----:B------:R-:W5:Y:S04]  /*1a70*/  LDG.E R15, desc[UR6][R8.64+0x14] ;  /* 0x00001406080f7981 */ /* 0x000f68000c1e1900 */
[----:B------:R-:W5:Y:S04]  /*1a80*/  LDG.E R17, desc[UR6][R8.64+0x18] ;  /* 0x0000180608117981 */ /* 0x000f68000c1e1900 */
[----:B--2---:R-:W2:Y:S04]  /*1a90*/  LDG.E R19, desc[UR6][R8.64+0x1c] ;  /* 0x00001c0608137981 */ /* 0x004ea8000c1e1900 */
[----:B------:R-:W2:Y:S04]  /*1aa0*/  LDG.E R21, desc[UR6][R8.64+0x20] ;  /* 0x0000200608157981 */ /* 0x000ea8000c1e1900 */
[----:B------:R-:W2:Y:S01]  /*1ab0*/  LDG.E R23, desc[UR6][R8.64+0x24] ;  /* 0x0000240608177981 */ /* 0x000ea2000c1e1900 */
[----:B------:R-:W0:Y:S01]  /*1ac0*/  S2UR UR5, SR_CgaCtaId ;  /* 0x00000000000579c3 */ /* 0x000e220000008800 */
[----:B------:R-:W-:-:S02]  /*1ad0*/  UMOV UR4, 0x400 ;  /* 0x0000040000047882 */ /* 0x000fc40000000000 */
[----:B0-----:R-:W-:Y:S01]  /*1ae0*/  ULEA UR4, UR5, UR4, 0x18 ;  /* 0x0000000405047291 */ /* 0x001fe2000f8ec0ff */
[----:B---3--:R-:W-:-:S04]  /*1af0*/  FADD R0, RZ, R0 ;  /* 0x00000000ff007221 */ /* 0x008fc80000000000 */
[----:B----4-:R-:W-:-:S04]  /*1b00*/  FADD R0, R0, R3 ;  /* 0x0000000300007221 */ /* 0x010fc80000000000 */
[----:B-----5:R-:W-:-:S04]  /*1b10*/  FADD R0, R0, R5 ;  /* 0x0000000500007221 */ /* 0x020fc80000000000 */
[----:B------:R-:W-:-:S04]  /*1b20*/  FADD R0, R0, R11 ;  /* 0x0000000b00007221 */ /* 0x000fc80000000000 */
[----:B------:R-:W-:-:S04]  /*1b30*/  FADD R0, R0, R13 ;  /* 0x0000000d00007221 */ /* 0x000fc80000000000 */
[----:B------:R-:W-:-:S04]  /*1b40*/  FADD R0, R0, R15 ;  /* 0x0000000f00007221 */ /* 0x000fc80000000000 */
[----:B------:R-:W-:-:S04]  /*1b50*/  FADD R0, R0, R17 ;  /* 0x0000001100007221 */ /* 0x000fc80000000000 */
[----:B--2---:R-:W-:-:S04]  /*1b60*/  FADD R0, R0, R19 ;  /* 0x0000001300007221 */ /* 0x004fc80000000000 */
[----:B------:R-:W-:-:S04]  /*1b70*/  FADD R0, R0, R21 ;  /* 0x0000001500007221 */ /* 0x000fc80000000000 */
[----:B------:R-:W-:-:S05]  /*1b80*/  FADD R0, R0, R23 ;  /* 0x0000001700007221 */ /* 0x000fca0000000000 */
[----:B------:R1:W-:Y:S02]  /*1b90*/  STS [UR4], R0 ;  /* 0x00000000ff007988 */ /* 0x0003e40008000804 */
.L_x_19:
[----:B------:R-:W-:Y:S05]  /*1ba0*/  WARPSYNC.ALL ;  /* 0x0000000000007948 */ /* 0x000fea0003800000 */
[----:B------:R-:W-:Y:S06]  /*1bb0*/  BAR.SYNC.DEFER_BLOCKING 0x0 ;  /* 0x0000000000007b1d */ /* 0x000fec0000010000 */
[----:B-1----:R-:W3:Y:S02]  /*1bc0*/  LDG.E R0, desc[UR6][R6.64] ;  /* 0x0000000606007981 */ /* 0x002ee4000c1e1900 */
[----:B------:R-:W1:Y:S01]  /*1bd0*/  S2UR UR5, SR_CgaCtaId ;  /* 0x00000000000579c3 */ /* 0x000e620000008800 */
[----:B------:R-:W-:Y:S01]  /*1be0*/  UMOV UR4, 0x400 ;  /* 0x0000040000047882 */ /* 0x000fe20000000000 */
[----:B------:R-:W-:Y:S01]  /*1bf0*/  BSSY.RECONVERGENT B0, `(.L_x_20) ;  /* 0x000000d000007945 */ /* 0x000fe20003800200 */
[----:B-1----:R-:W-:-:S09]  /*1c00*/  ULEA UR4, UR5, UR4, 0x18 ;  /* 0x0000000405047291 */ /* 0x002fd2000f8ec0ff */
[----:B0-----:R-:W0:Y:S02]  /*1c10*/  LDS R3, [UR4] ;  /* 0x00000004ff037984 */ /* 0x001e240008000800 */
[----:B0-----:R-:W0:Y:S02]  /*1c20*/  MUFU.RCP R2, R3 ;  /* 0x0000000300027308 */ /* 0x001e240000001000 */
[----:B0-----:R-:W-:-:S04]  /*1c30*/  FFMA R5, -R3, R2, 1 ;  /* 0x3f80000003057423 */ /* 0x001fc80000000102 */
[----:B------:R-:W-:Y:S02]  /*1c40*/  FFMA R5, R2, R5, R2 ;  /* 0x0000000502057223 */ /* 0x000fe40000000002 */
[----:B---3--:R-:W0:Y:S02]  /*1c50*/  FCHK P0, R0, R3 ;  /* 0x0000000300007302 */ /* 0x008e240000000000 */
[----:B------:R-:W-:-:S04]  /*1c60*/  FFMA R2, R0, R5, RZ ;  /* 0x0000000500027223 */ /* 0x000fc800000000ff */
[----:B------:R-:W-:-:S04]  /*1c70*/  FFMA R4, -R3, R2, R0 ;  /* 0x0000000203047223 */ /* 0x000fc80000000100 */
[----:B------:R-:W-:Y:S01]  /*1c80*/  FFMA R5, R5, R4, R2 ;  /* 0x0000000405057223 */ /* 0x000fe20000000002 */
[----:B0-----:R-:W-:Y:S06]  /*1c90*/  @!P0 BRA `(.L_x_21) ;  /* 0x0000000000088947 */ /* 0x001fec0003800000 */
[----:B------:R-:W-:-:S07]  /*1ca0*/  MOV R2, 0x1cc0 ;  /* 0x00001cc000027802 */ /* 0x000fce0000000f00 */
[----:B--2---:R-:W-:Y:S05]  /*1cb0*/  CALL.REL.NOINC `($__internal_0_$__cuda_sm3x_div_rn_noftz_f32_slowpath) ;  /* 0x00000000000c7944 */ /* 0x004fea0003c00000 */
.L_x_21:
[----:B------:R-:W-:Y:S05]  /*1cc0*/  BSYNC.RECONVERGENT B0 ;  /* 0x0000000000007941 */ /* 0x000fea0003800200 */
.L_x_20:
[----:B------:R-:W-:Y:S01]  /*1cd0*/  STG.E desc[UR6][R6.64], R5 ;  /* 0x0000000506007986 */ /* 0x000fe2000c101906 */
[----:B------:R-:W-:Y:S05]  /*1ce0*/  EXIT ;  /* 0x000000000000794d */ /* 0x000fea0003800000 */
        .weak           $__internal_0_$__cuda_sm3x_div_rn_noftz_f32_slowpath
        .type           $__internal_0_$__cuda_sm3x_div_rn_noftz_f32_slowpath,@function
        .size           $__internal_0_$__cuda_sm3x_div_rn_noftz_f32_slowpath,(.L_x_34 - $__internal_0_$__cuda_sm3x_div_rn_noftz_f32_slowpath)
$__internal_0_$__cuda_sm3x_div_rn_noftz_f32_slowpath:
[--C-:B------:R-:W-:Y:S01]  /*1cf0*/  SHF.R.U32.HI R5, RZ, 0x17, R3.reuse ;  /* 0x00000017ff057819 */ /* 0x100fe20000011603 */
[----:B------:R-:W-:Y:S01]  /*1d00*/  BSSY.RECONVERGENT B1, `(.L_x_22) ;  /* 0x0000064000017945 */ /* 0x000fe20003800200 */
[----:B------:R-:W-:Y:S01]  /*1d10*/  SHF.R.U32.HI R4, RZ, 0x17, R0 ;  /* 0x00000017ff047819 */ /* 0x000fe20000011600 */
[----:B------:R-:W-:Y:S01]  /*1d20*/  IMAD.MOV.U32 R9, RZ, RZ, R3 ;  /* 0x000000ffff097224 */ /* 0x000fe200078e0003 */
[----:B------:R-:W-:Y:S02]  /*1d30*/  LOP3.LUT R5, R5, 0xff, RZ, 0xc0, !PT ;  /* 0x000000ff05057812 */ /* 0x000fe400078ec0ff */
[----:B------:R-:W-:Y:S02]  /*1d40*/  LOP3.LUT R4, R4, 0xff, RZ, 0xc0, !PT ;  /* 0x000000ff04047812 */ /* 0x000fe400078ec0ff */
[----:B------:R-:W-:Y:S02]  /*1d50*/  IADD3 R12, PT, PT, R5, -0x1, RZ ;  /* 0xffffffff050c7810 */ /* 0x000fe40007ffe0ff */
[----:B------:R-:W-:Y:S01]  /*1d60*/  MOV R8, R0 ;  /* 0x0000000000087202 */ /* 0x000fe20000000f00 */
[----:B------:R-:W-:Y:S01]  /*1d70*/  VIADD R11, R4, 0xffffffff ;  /* 0xffffffff040b7836 */ /* 0x000fe20000000000 */
[----:B------:R-:W-:-:S04]  /*1d80*/  ISETP.GT.U32.AND P0, PT, R12, 0xfd, PT ;  /* 0x000000fd0c00780c */ /* 0x000fc80003f04070 */
[----:B------:R-:W-:-:S13]  /*1d90*/  ISETP.GT.U32.OR P0, PT, R11, 0xfd, P0 ;  /* 0x000000fd0b00780c */ /* 0x000fda0000704470 */
[----:B------:R-:W-:Y:S01]  /*1da0*/  @!P0 MOV R10, RZ ;  /* 0x000000ff000a8202 */ /* 0x000fe20000000f00 */
[----:B------:R-:W-:Y:S06]  /*1db0*/  @!P0 BRA `(.L_x_23) ;  /* 0x00000000005c8947 */ /* 0x000fec0003800000 */
[----:B------:R-:W-:Y:S02]  /*1dc0*/  FSETP.GTU.FTZ.AND P0, PT, |R0|, +INF , PT ;  /* 0x7f8000000000780b */ /* 0x000fe40003f1c200 */
[----:B------:R-:W-:-:S04]  /*1dd0*/  FSETP.GTU.FTZ.AND P1, PT, |R3|, +INF , PT ;  /* 0x7f8000000300780b */ /* 0x000fc80003f3c200 */
[----:B------:R-:W-:-:S13]  /*1de0*/  PLOP3.LUT P0, PT, P0, P1, PT, 0xf8, 0x8f ;  /* 0x00000000008f781c */ /* 0x000fda0000703f70 */
[----:B------:R-:W-:Y:S05]  /*1df0*/  @P0 BRA `(.L_x_24) ;  /* 0x00000004004c0947 */ /* 0x000fea0003800000 */
[----:B------:R-:W-:-:S13]  /*1e00*/  LOP3.LUT P0, RZ, R9, 0x7fffffff, R8, 0xc8, !PT ;  /* 0x7fffffff09ff7812 */ /* 0x000fda000780c808 */
[----:B------:R-:W-:Y:S05]  /*1e10*/  @!P0 BRA `(.L_x_25) ;  /* 0x00000004003c8947 */ /* 0x000fea0003800000 */
[C---:B------:R-:W-:Y:S02]  /*1e20*/  FSETP.NEU.FTZ.AND P2, PT, |R0|.reuse, +INF , PT ;  /* 0x7f8000000000780b */ /* 0x040fe40003f5d200 */
[----:B------:R-:W-:Y:S02]  /*1e30*/  FSETP.NEU.FTZ.AND P1, PT, |R3|, +INF , PT ;  /* 0x7f8000000300780b */ /* 0x000fe40003f3d200 */
[----:B------:R-:W-:-:S11]  /*1e40*/  FSETP.NEU.FTZ.AND P0, PT, |R0|, +INF , PT ;  /* 0x7f8000000000780b */ /* 0x000fd60003f1d200 */
[----:B------:R-:W-:Y:S05]  /*1e50*/  @!P1 BRA !P2, `(.L_x_25) ;  /* 0x00000004002c9947 */ /* 0x000fea0005000000 */
[----:B------:R-:W-:-:S04]  /*1e60*/  LOP3.LUT P2, RZ, R8, 0x7fffffff, RZ, 0xc0, !PT ;  /* 0x7fffffff08ff7812 */ /* 0x000fc8000784c0ff */
[----:B------:R-:W-:-:S13]  /*1e70*/  PLOP3.LUT P1, PT, P1, P2, PT, 0x2f, 0xf2 ;  /* 0x0000000000f2781c */ /* 0x000fda0000f24577 */
[----:B------:R-:W-:Y:S05]  /*1e80*/  @P1 BRA `(.L_x_26) ;  /* 0x0000000400181947 */ /* 0x000fea0003800000 */
[----:B------:R-:W-:-:S04]  /*1e90*/  LOP3.LUT P1, RZ, R9, 0x7fffffff, RZ, 0xc0, !PT ;  /* 0x7fffffff09ff7812 */ /* 0x000fc8000782c0ff */
[----:B------:R-:W-:-:S13]  /*1ea0*/  PLOP3.LUT P0, PT, P0, P1, PT, 0x2f, 0xf2 ;  /* 0x0000000000f2781c */ /* 0x000fda0000702577 */
[----:B------:R-:W-:Y:S05]  /*1eb0*/  @P0 BRA `(.L_x_27) ;  /* 0x0000000400000947 */ /* 0x000fea0003800000 */
[----:B------:R-:W-:Y:S02]  /*1ec0*/  ISETP.GE.AND P0, PT, R11, RZ, PT ;  /* 0x000000ff0b00720c */ /* 0x000fe40003f06270 */
[----:B------:R-:W-:-:S11]  /*1ed0*/  ISETP.GE.AND P1, PT, R12, RZ, PT ;  /* 0x000000ff0c00720c */ /* 0x000fd60003f26270 */
[----:B------:R-:W-:Y:S01]  /*1ee0*/  @P0 IMAD.MOV.U32 R10, RZ, RZ, RZ ;  /* 0x000000ffff0a0224 */ /* 0x000fe200078e00ff */
[----:B------:R-:W-:Y:S01]  /*1ef0*/  @!P0 MOV R10, 0xffffffc0 ;  /* 0xffffffc0000a8802 */ /* 0x000fe20000000f00 */
[----:B------:R-:W-:Y:S01]  /*1f00*/  @!P0 FFMA R8, R0, 1.84467440737095516160e+19, RZ ;  /* 0x5f80000000088823 */ /* 0x000fe200000000ff */
[----:B------:R-:W-:-:S03]  /*1f10*/  @!P1 FFMA R9, R3, 1.84467440737095516160e+19, RZ ;  /* 0x5f80000003099823 */ /* 0x000fc600000000ff */
[----:B------:R-:W-:-:S07]  /*1f20*/  @!P1 VIADD R10, R10, 0x40 ;  /* 0x000000400a0a9836 */ /* 0x000fce0000000000 */
.L_x_23:
[----:B------:R-:W-:Y:S01]  /*1f30*/  LEA R0, R5, 0xc0800000, 0x17 ;  /* 0xc080000005007811 */ /* 0x000fe200078eb8ff */
[----:B------:R-:W-:Y:S01]  /*1f40*/  VIADD R4, R4, 0xffffff81 ;  /* 0xffffff8104047836 */ /* 0x000fe20000000000 */
[----:B------:R-:W-:Y:S02]  /*1f50*/  BSSY.RECONVERGENT B2, `(.L_x_28) ;  /* 0x0000035000027945 */ /* 0x000fe40003800200 */
[----:B------:R-:W-:Y:S01]  /*1f60*/  IADD3 R9, PT, PT, -R0, R9, RZ ;  /* 0x0000000900097210 */ /* 0x000fe20007ffe1ff */
[C---:B------:R-:W-:Y:S01]  /*1f70*/  IMAD R0, R4.reuse, -0x800000, R8 ;  /* 0xff80000004007824 */ /* 0x040fe200078e0208 */
[----:B------:R-:W-:Y:S02]  /*1f80*/  IADD3 R5, PT, PT, R4, 0x7f, -R5 ;  /* 0x0000007f04057810 */ /* 0x000fe40007ffe805 */
[----:B------:R-:W0:Y:S01]  /*1f90*/  MUFU.RCP R3, R9 ;  /* 0x0000000900037308 */ /* 0x000e220000001000 */
[----:B------:R-:W-:Y:S01]  /*1fa0*/  FADD.FTZ R11, -R9, -RZ ;  /* 0x800000ff090b7221 */ /* 0x000fe20000010100 */
[----:B------:R-:W-:-:S03]  /*1fb0*/  IADD3 R5, PT, PT, R5, R10, RZ ;  /* 0x0000000a05057210 */ /* 0x000fc60007ffe0ff */
[----:B0-----:R-:W-:-:S04]  /*1fc0*/  FFMA R12, R3, R11, 1 ;  /* 0x3f800000030c7423 */ /* 0x001fc8000000000b */
[----:B------:R-:W-:-:S04]  /*1fd0*/  FFMA R12, R3, R12, R3 ;  /* 0x0000000c030c7223 */ /* 0x000fc80000000003 */
[----:B------:R-:W-:-:S04]  /*1fe0*/  FFMA R3, R0, R12, RZ ;  /* 0x0000000c00037223 */ /* 0x000fc800000000ff */
[----:B------:R-:W-:-:S04]  /*1ff0*/  FFMA R8, R11, R3, R0 ;  /* 0x000000030b087223 */ /* 0x000fc80000000000 */
[----:B------:R-:W-:-:S04]  /*2000*/  FFMA R13, R12, R8, R3 ;  /* 0x000000080c0d7223 */ /* 0x000fc80000000003 */
[----:B------:R-:W-:-:S04]  /*2010*/  FFMA R8, R11, R13, R0 ;  /* 0x0000000d0b087223 */ /* 0x000fc80000000000 */
[----:B------:R-:W-:-:S05]  /*2020*/  FFMA R3, R12, R8, R13 ;  /* 0x000000080c037223 */ /* 0x000fca000000000d */
[----:B------:R-:W-:-:S04]  /*2030*/  SHF.R.U32.HI R0, RZ, 0x17, R3 ;  /* 0x00000017ff007819 */ /* 0x000fc80000011603 */
[----:B------:R-:W-:-:S05]  /*2040*/  LOP3.LUT R0, R0, 0xff, RZ, 0xc0, !PT ;  /* 0x000000ff00007812 */ /* 0x000fca00078ec0ff */
[----:B------:R-:W-:-:S05]  /*2050*/  IMAD.IADD R10, R0, 0x1, R5 ;  /* 0x00000001000a7824 */ /* 0x000fca00078e0205 */
[----:B------:R-:W-:-:S04]  /*2060*/  IADD3 R0, PT, PT, R10, -0x1, RZ ;  /* 0xffffffff0a007810 */ /* 0x000fc80007ffe0ff */
[----:B------:R-:W-:-:S13]  /*2070*/  ISETP.GE.U32.AND P0, PT, R0, 0xfe, PT ;  /* 0x000000fe0000780c */ /* 0x000fda0003f06070 */
[----:B------:R-:W-:Y:S05]  /*2080*/  @!P0 BRA `(.L_x_29) ;  /* 0x0000000000808947 */ /* 0x000fea0003800000 */
[----:B------:R-:W-:-:S13]  /*2090*/  ISETP.GT.AND P0, PT, R10, 0xfe, PT ;  /* 0x000000fe0a00780c */ /* 0x000fda0003f04270 */
[----:B------:R-:W-:Y:S05]  /*20a0*/  @P0 BRA `(.L_x_30) ;  /* 0x00000000006c0947 */ /* 0x000fea0003800000 */
[----:B------:R-:W-:-:S13]  /*20b0*/  ISETP.GE.AND P0, PT, R10, 0x1, PT ;  /* 0x000000010a00780c */ /* 0x000fda0003f06270 */
[----:B------:R-:W-:Y:S05]  /*20c0*/  @P0 BRA `(.L_x_31) ;  /* 0x0000000000740947 */ /* 0x000fea0003800000 */
[----:B------:R-:W-:Y:S02]  /*20d0*/  ISETP.GE.AND P0, PT, R10, -0x18, PT ;  /* 0xffffffe80a00780c */ /* 0x000fe40003f06270 */
[----:B------:R-:W-:-:S11]  /*20e0*/  LOP3.LUT R3, R3, 0x80000000, RZ, 0xc0, !PT ;  /* 0x8000000003037812 */ /* 0x000fd600078ec0ff */
[----:B------:R-:W-:Y:S05]  /*20f0*/  @!P0 BRA `(.L_x_31) ;  /* 0x0000000000688947 */ /* 0x000fea0003800000 */
[-CC-:B------:R-:W-:Y:S01]  /*2100*/  FFMA.RZ R0, R12, R8.reuse, R13.reuse ;  /* 0x000000080c007223 */ /* 0x180fe2000000c00d */
[----:B------:R-:W-:Y:S02]  /*2110*/  VIADD R9, R10, 0x20 ;  /* 0x000000200a097836 */ /* 0x000fe40000000000 */
[-CC-:B------:R-:W-:Y:S01]  /*2120*/  FFMA.RM R5, R12, R8.reuse, R13.reuse ;  /* 0x000000080c057223 */ /* 0x180fe2000000400d */
[----:B------:R-:W-:Y:S02]  /*2130*/  ISETP.NE.AND P2, PT, R10, RZ, PT ;  /* 0x000000ff0a00720c */ /* 0x000fe40003f45270 */
[----:B------:R-:W-:Y:S01]  /*2140*/  LOP3.LUT R4, R0, 0x7fffff, RZ, 0xc0, !PT ;  /* 0x007fffff00047812 */ /* 0x000fe200078ec0ff */
[----:B------:R-:W-:Y:S01]  /*2150*/  FFMA.RP R0, R12, R8, R13 ;  /* 0x000000080c007223 */ /* 0x000fe2000000800d */
[----:B------:R-:W-:Y:S02]  /*2160*/  ISETP.NE.AND P1, PT, R10, RZ, PT ;  /* 0x000000ff0a00720c */ /* 0x000fe40003f25270 */
[----:B------:R-:W-:-:S02]  /*2170*/  LOP3.LUT R4, R4, 0x800000, RZ, 0xfc, !PT ;  /* 0x0080000004047812 */ /* 0x000fc400078efcff */
[----:B------:R-:W-:Y:S02]  /*2180*/  IADD3 R8, PT, PT, -R10, RZ, RZ ;  /* 0x000000ff0a087210 */ /* 0x000fe40007ffe1ff */
[----:B------:R-:W-:Y:S02]  /*2190*/  SHF.L.U32 R9, R4, R9, RZ ;  /* 0x0000000904097219 */ /* 0x000fe400000006ff */
[----:B------:R-:W-:Y:S02]  /*21a0*/  FSETP.NEU.FTZ.AND P0, PT, R0, R5, PT ;  /* 0x000000050000720b */ /* 0x000fe40003f1d000 */
[----:B------:R-:W-:Y:S02]  /*21b0*/  SEL R5, R8, RZ, P2 ;  /* 0x000000ff08057207 */ /* 0x000fe40001000000 */
[----:B------:R-:W-:Y:S02]  /*21c0*/  ISETP.NE.AND P1, PT, R9, RZ, P1 ;  /* 0x000000ff0900720c */ /* 0x000fe40000f25270 */
[----:B------:R-:W-:-:S02]  /*21d0*/  SHF.R.U32.HI R5, RZ, R5, R4 ;  /* 0x00000005ff057219 */ /* 0x000fc40000011604 */
[----:B------:R-:W-:Y:S02]  /*21e0*/  PLOP3.LUT P0, PT, P0, P1, PT, 0xf8, 0x8f ;  /* 0x00000000008f781c */ /* 0x000fe40000703f70 */
[----:B------:R-:W-:Y:S02]  /*21f0*/  SHF.R.U32.HI R9, RZ, 0x1, R5 ;  /* 0x00000001ff097819 */ /* 0x000fe40000011605 */
[----:B------:R-:W-:-:S04]  /*2200*/  SEL R0, RZ, 0x1, !P0 ;  /* 0x00000001ff007807 */ /* 0x000fc80004000000 */
[----:B------:R-:W-:-:S04]  /*2210*/  LOP3.LUT R0, R0, 0x1, R9, 0xf8, !PT ;  /* 0x0000000100007812 */ /* 0x000fc800078ef809 */
[----:B------:R-:W-:-:S05]  /*2220*/  LOP3.LUT R0, R0, R5, RZ, 0xc0, !PT ;  /* 0x0000000500007212 */ /* 0x000fca00078ec0ff */
[----:B------:R-:W-:-:S05]  /*2230*/  IMAD.IADD R0, R9, 0x1, R0 ;  /* 0x0000000109007824 */ /* 0x000fca00078e0200 */
[----:B------:R-:W-:Y:S01]  /*2240*/  LOP3.LUT R3, R0, R3, RZ, 0xfc, !PT ;  /* 0x0000000300037212 */ /* 0x000fe200078efcff */
[----:B------:R-:W-:Y:S06]  /*2250*/  BRA `(.L_x_31) ;  /* 0x0000000000107947 */ /* 0x000fec0003800000 */
.L_x_30:
[----:B------:R-:W-:-:S04]  /*2260*/  LOP3.LUT R3, R3, 0x80000000, RZ, 0xc0, !PT ;  /* 0x8000000003037812 */ /* 0x000fc800078ec0ff */
[----:B------:R-:W-:Y:S01]  /*2270*/  LOP3.LUT R3, R3, 0x7f800000, RZ, 0xfc, !PT ;  /* 0x7f80000003037812 */ /* 0x000fe200078efcff */
[----:B------:R-:W-:Y:S06]  /*2280*/  BRA `(.L_x_31) ;  /* 0x0000000000047947 */ /* 0x000fec0003800000 */
.L_x_29:
[----:B------:R-:W-:-:S07]  /*2290*/  LEA R3, R5, R3, 0x17 ;  /* 0x0000000305037211 */ /* 0x000fce00078eb8ff */
.L_x_31:
[----:B------:R-:W-:Y:S05]  /*22a0*/  BSYNC.RECONVERGENT B2 ;  /* 0x0000000000027941 */ /* 0x000fea0003800200 */
.L_x_28:
[----:B------:R-:W-:Y:S05]  /*22b0*/  BRA `(.L_x_32) ;  /* 0x0000000000207947 */ /* 0x000fea0003800000 */
.L_x_27:
[----:B------:R-:W-:-:S04]  /*22c0*/  LOP3.LUT R3, R9, 0x80000000, R8, 0x48, !PT ;  /* 0x8000000009037812 */ /* 0x000fc800078e4808 */
[----:B------:R-:W-:Y:S01]  /*22d0*/  LOP3.LUT R3, R3, 0x7f800000, RZ, 0xfc, !PT ;  /* 0x7f80000003037812 */ /* 0x000fe200078efcff */
[----:B------:R-:W-:Y:S06]  /*22e0*/  BRA `(.L_x_32) ;  /* 0x0000000000147947 */ /* 0x000fec0003800000 */
.L_x_26:
[----:B------:R-:W-:Y:S01]  /*22f0*/  LOP3.LUT R3, R9, 0x80000000, R8, 0x48, !PT ;  /* 0x8000000009037812 */ /* 0x000fe200078e4808 */
[----:B------:R-:W-:Y:S06]  /*2300*/  BRA `(.L_x_32) ;  /* 0x00000000000c7947 */ /* 0x000fec0003800000 */
.L_x_25:
[----:B------:R-:W0:Y:S01]  /*2310*/  MUFU.RSQ R3, -QNAN ;  /* 0xffc0000000037908 */ /* 0x000e220000001400 */
[----:B------:R-:W-:Y:S05]  /*2320*/  BRA `(.L_x_32) ;  /* 0x0000000000047947 */ /* 0x000fea0003800000 */
.L_x_24:
[----:B------:R-:W-:-:S07]  /*2330*/  FADD.FTZ R3, R0, R3 ;  /* 0x0000000300037221 */ /* 0x000fce0000010000 */
.L_x_32:
[----:B------:R-:W-:Y:S05]  /*2340*/  BSYNC.RECONVERGENT B1 ;  /* 0x0000000000017941 */ /* 0x000fea0003800200 */
.L_x_22:
[----:B0-----:R-:W-:Y:S01]  /*2350*/  IMAD.MOV.U32 R5, RZ, RZ, R3 ;  /* 0x000000ffff057224 */ /* 0x001fe200078e0003 */
[----:B------:R-:W-:-:S04]  /*2360*/  MOV R3, 0x0 ;  /* 0x0000000000037802 */ /* 0x000fc80000000f00 */
[----:B------:R-:W-:Y:S05]  /*2370*/  RET.REL.NODEC R2 `(_Z7forwardP13NeuralNetworkPfS1_P6__halfS1_S3_) ;  /* 0xffffffdc02207950 */ /* 0x000fea0003c3ffff */
.L_x_33:
        /* <DEDUP_REMOVED lines=16> */
.L_x_34:


//--------------------- .nv.shared.reserved.0     --------------------------
	.section	.nv.shared.reserved.0,"aw",@nobits
	.weak		__nv_reservedSMEM_offset_0_alias
	.size		__nv_reservedSMEM_offset_0_alias, 0, 64
	.other		__nv_reservedSMEM_offset_0_alias,@"STO_CUDA_RESERVED_SHARED STV_DEFAULT"
__nv_reservedSMEM_offset_0_alias:
	.zero		0
	.zero		64


//--------------------- .nv.shared._Z7forwardP13NeuralNetworkPfS1_P6__halfS1_S3_ --------------------------
	.section	.nv.shared._Z7forwardP13NeuralNetworkPfS1_P6__halfS1_S3_,"aw",@nobits
	.sectionflags	@""
	.align	4
.nv.shared._Z7forwardP13NeuralNetworkPfS1_P6__halfS1_S3_:
	.zero		1028


//--------------------- .nv.constant0._Z13convertToHalfPfP6__halfi --------------------------
	.section	.nv.constant0._Z13convertToHalfPfP6__halfi,"a",@progbits
	.sectionflags	@""
	.align	4
.nv.constant0._Z13convertToHalfPfP6__halfi:
	.zero		916


//--------------------- .nv.constant0._Z10update_netP13NeuralNetworkPfS1_S1_S1_ --------------------------
	.section	.nv.constant0._Z10update_netP13NeuralNetworkPfS1_S1_S1_,"a",@progbits
	.sectionflags	@""
	.align	4
.nv.constant0._Z10update_netP13NeuralNetworkPfS1_S1_S1_:
	.zero		936


//--------------------- .nv.constant0._Z14update_grads_2PfS_S_S_ --------------------------
	.section	.nv.constant0._Z14update_grads_2PfS_S_S_,"a",@progbits
	.sectionflags	@""
	.align	4
.nv.constant0._Z14update_grads_2PfS_S_S_:
	.zero		928


//--------------------- .nv.constant0._Z14update_grads_1PfS_S_S_S_S_S_S_ --------------------------
	.section	.nv.constant0._Z14update_grads_1PfS_S_S_S_S_S_S_,"a",@progbits
	.sectionflags	@""
	.align	4
.nv.constant0._Z14update_grads_1PfS_S_S_S_S_S_S_:
	.zero		960


//--------------------- .nv.constant0._Z8backwardP13NeuralNetworkPfS1_S1_S1_S1_S1_S1_S1_S1_S1_ --------------------------
	.section	.nv.constant0._Z8backwardP13NeuralNetworkPfS1_S1_S1_S1_S1_S1_S1_S1_S1_,"a",@progbits
	.sectionflags	@""
	.align	4
.nv.constant0._Z8backwardP13NeuralNetworkPfS1_S1_S1_S1_S1_S1_S1_S1_S1_:
	.zero		984


//--------------------- .nv.constant0._Z7forwardP13NeuralNetworkPfS1_P6__halfS1_S3_ --------------------------
	.section	.nv.constant0._Z7forwardP13NeuralNetworkPfS1_P6__halfS1_S3_,"a",@progbits
	.sectionflags	@""
	.align	4
.nv.constant0._Z7forwardP13NeuralNetworkPfS1_P6__halfS1_S3_:
	.zero		944


//--------------------- SYMBOLS --------------------------

	.type		.nv.reservedSmem.offset0,@object
	.size		.nv.reservedSmem.offset0,0x4
	.type		.nv.reservedSmem.cap,@object
	.size		.nv.reservedSmem.cap,0x4
